//
// Generated by NVIDIA NVVM Compiler
//
// Compiler Build ID: CL-36424714
// Cuda compilation tools, release 13.0, V13.0.88
// Based on NVVM 20.0.0
//

.version 9.0
.target sm_100
.address_size 64

	// .globl	_Z15raytrace_kernelP4Vec3P6SphereP5LightS_ff

.visible .entry _Z15raytrace_kernelP4Vec3P6SphereP5LightS_ff(
	.param .u64 .ptr .align 1 _Z15raytrace_kernelP4Vec3P6SphereP5LightS_ff_param_0,
	.param .u64 .ptr .align 1 _Z15raytrace_kernelP4Vec3P6SphereP5LightS_ff_param_1,
	.param .u64 .ptr .align 1 _Z15raytrace_kernelP4Vec3P6SphereP5LightS_ff_param_2,
	.param .align 4 .b8 _Z15raytrace_kernelP4Vec3P6SphereP5LightS_ff_param_3[12],
	.param .f32 _Z15raytrace_kernelP4Vec3P6SphereP5LightS_ff_param_4,
	.param .f32 _Z15raytrace_kernelP4Vec3P6SphereP5LightS_ff_param_5
)
{
	.reg .pred 	%p<89>;
	.reg .b32 	%r<45>;
	.reg .b32 	%f<527>;
	.reg .b64 	%rd<23>;

	ld.param.f32 	%f496, [_Z15raytrace_kernelP4Vec3P6SphereP5LightS_ff_param_3+8];
	ld.param.f32 	%f495, [_Z15raytrace_kernelP4Vec3P6SphereP5LightS_ff_param_3+4];
	ld.param.f32 	%f494, [_Z15raytrace_kernelP4Vec3P6SphereP5LightS_ff_param_3];
	ld.param.u64 	%rd3, [_Z15raytrace_kernelP4Vec3P6SphereP5LightS_ff_param_1];
	ld.param.f32 	%f167, [_Z15raytrace_kernelP4Vec3P6SphereP5LightS_ff_param_4];
	ld.param.f32 	%f168, [_Z15raytrace_kernelP4Vec3P6SphereP5LightS_ff_param_5];
	cvta.to.global.u64 	%rd1, %rd3;
	mov.u32 	%r11, %ctaid.x;
	mov.u32 	%r12, %ntid.x;
	mov.u32 	%r13, %tid.x;
	mad.lo.s32 	%r1, %r11, %r12, %r13;
	mov.u32 	%r14, %ctaid.y;
	mov.u32 	%r15, %ntid.y;
	mov.u32 	%r16, %tid.y;
	mad.lo.s32 	%r17, %r14, %r15, %r16;
	setp.gt.s32 	%p10, %r1, 799;
	setp.gt.u32 	%p11, %r17, 599;
	or.pred  	%p12, %p10, %p11;
	@%p12 bra 	$L__BB0_49;
	cvt.rn.f32.s32 	%f170, %r1;
	div.rn.f32 	%f171, %f170, 0f4447C000;
	cvt.rn.f32.u32 	%f172, %r17;
	div.rn.f32 	%f173, %f172, 0fC415C000;
	add.f32 	%f174, %f171, 0fBF000000;
	mul.f32 	%f491, %f174, %f167;
	add.f32 	%f175, %f173, 0f3F000000;
	mul.f32 	%f492, %f175, %f168;
	mul.f32 	%f176, %f492, %f492;
	fma.rn.f32 	%f177, %f491, %f491, %f176;
	add.f32 	%f178, %f177, 0f3F800000;
	sqrt.rn.f32 	%f3, %f178;
	setp.leu.f32 	%p13, %f3, 0f00000000;
	mov.f32 	%f493, 0fBF800000;
	@%p13 bra 	$L__BB0_3;
	rcp.rn.f32 	%f179, %f3;
	mul.f32 	%f491, %f491, %f179;
	mul.f32 	%f492, %f492, %f179;
	neg.f32 	%f493, %f179;
$L__BB0_3:
	mad.lo.s32 	%r3, %r17, 800, %r1;
	ld.global.f32 	%f10, [%rd1];
	ld.global.f32 	%f11, [%rd1+4];
	ld.global.f32 	%f12, [%rd1+8];
	ld.global.f32 	%f183, [%rd1+12];
	mul.f32 	%f13, %f183, %f183;
	ld.global.f32 	%f14, [%rd1+28];
	ld.global.f32 	%f15, [%rd1+32];
	ld.global.f32 	%f16, [%rd1+36];
	ld.global.f32 	%f184, [%rd1+40];
	mul.f32 	%f17, %f184, %f184;
	ld.global.f32 	%f18, [%rd1+56];
	ld.global.f32 	%f19, [%rd1+60];
	ld.global.f32 	%f20, [%rd1+64];
	ld.global.f32 	%f185, [%rd1+68];
	mul.f32 	%f21, %f185, %f185;
	ld.global.f32 	%f22, [%rd1+84];
	ld.global.f32 	%f23, [%rd1+88];
	ld.global.f32 	%f24, [%rd1+92];
	ld.global.f32 	%f186, [%rd1+96];
	mul.f32 	%f25, %f186, %f186;
	ld.global.f32 	%f26, [%rd1+112];
	ld.global.f32 	%f27, [%rd1+116];
	ld.global.f32 	%f28, [%rd1+120];
	ld.global.f32 	%f187, [%rd1+124];
	mul.f32 	%f29, %f187, %f187;
	mov.b32 	%r44, 0;
	mov.f32 	%f501, 0f3F800000;
	mov.f32 	%f497, 0f00000000;
	mov.f32 	%f498, %f497;
	mov.f32 	%f499, %f497;
$L__BB0_4:
	mul.f32 	%f188, %f492, %f492;
	fma.rn.f32 	%f189, %f491, %f491, %f188;
	fma.rn.f32 	%f44, %f493, %f493, %f189;
	mul.f32 	%f45, %f44, 0f40800000;
	add.f32 	%f46, %f44, %f44;
	sub.f32 	%f190, %f494, %f10;
	sub.f32 	%f191, %f495, %f11;
	sub.f32 	%f192, %f496, %f12;
	mul.f32 	%f193, %f492, %f191;
	fma.rn.f32 	%f194, %f491, %f190, %f193;
	fma.rn.f32 	%f195, %f493, %f192, %f194;
	add.f32 	%f47, %f195, %f195;
	mul.f32 	%f196, %f191, %f191;
	fma.rn.f32 	%f197, %f190, %f190, %f196;
	fma.rn.f32 	%f198, %f192, %f192, %f197;
	sub.f32 	%f199, %f198, %f13;
	mul.f32 	%f200, %f47, %f47;
	mul.f32 	%f201, %f45, %f199;
	sub.f32 	%f48, %f200, %f201;
	setp.lt.f32 	%p15, %f48, 0f00000000;
	mov.pred 	%p14, 0;
	mov.f32 	%f502, %f506;
	mov.pred 	%p84, %p14;
	@%p15 bra 	$L__BB0_8;
	sqrt.rn.f32 	%f202, %f48;
	neg.f32 	%f203, %f47;
	sub.f32 	%f204, %f203, %f202;
	div.rn.f32 	%f502, %f204, %f46;
	sub.f32 	%f205, %f202, %f47;
	div.rn.f32 	%f50, %f205, %f46;
	setp.gt.f32 	%p17, %f502, 0f00000000;
	mov.pred 	%p16, -1;
	mov.pred 	%p84, %p16;
	@%p17 bra 	$L__BB0_8;
	setp.leu.f32 	%p19, %f50, 0f00000000;
	mov.f32 	%f502, %f506;
	mov.pred 	%p84, %p14;
	@%p19 bra 	$L__BB0_8;
	mov.f32 	%f502, %f50;
	mov.pred 	%p84, %p16;
$L__BB0_8:
	setp.lt.f32 	%p22, %f502, 0f7F7FFFFF;
	and.pred  	%p2, %p84, %p22;
	sub.f32 	%f206, %f494, %f14;
	sub.f32 	%f207, %f495, %f15;
	sub.f32 	%f208, %f496, %f16;
	mul.f32 	%f209, %f492, %f207;
	fma.rn.f32 	%f210, %f491, %f206, %f209;
	fma.rn.f32 	%f211, %f493, %f208, %f210;
	add.f32 	%f52, %f211, %f211;
	mul.f32 	%f212, %f207, %f207;
	fma.rn.f32 	%f213, %f206, %f206, %f212;
	fma.rn.f32 	%f214, %f208, %f208, %f213;
	sub.f32 	%f215, %f214, %f17;
	mul.f32 	%f216, %f52, %f52;
	mul.f32 	%f217, %f45, %f215;
	sub.f32 	%f53, %f216, %f217;
	setp.lt.f32 	%p23, %f53, 0f00000000;
	mov.pred 	%p21, 0;
	mov.f32 	%f503, %f502;
	mov.pred 	%p85, %p21;
	@%p23 bra 	$L__BB0_12;
	sqrt.rn.f32 	%f218, %f53;
	neg.f32 	%f219, %f52;
	sub.f32 	%f220, %f219, %f218;
	div.rn.f32 	%f503, %f220, %f46;
	sub.f32 	%f222, %f218, %f52;
	div.rn.f32 	%f55, %f222, %f46;
	setp.gt.f32 	%p25, %f503, 0f00000000;
	mov.pred 	%p24, -1;
	mov.pred 	%p85, %p24;
	@%p25 bra 	$L__BB0_12;
	setp.leu.f32 	%p27, %f55, 0f00000000;
	mov.f32 	%f503, %f502;
	mov.pred 	%p85, %p21;
	@%p27 bra 	$L__BB0_12;
	mov.f32 	%f503, %f55;
	mov.pred 	%p85, %p24;
$L__BB0_12:
	selp.f32 	%f223, %f502, 0f7F7FFFFF, %p2;
	setp.lt.f32 	%p30, %f503, %f223;
	and.pred  	%p4, %p85, %p30;
	selp.b32 	%r6, 0, %r43, %p2;
	sub.f32 	%f224, %f494, %f18;
	sub.f32 	%f225, %f495, %f19;
	sub.f32 	%f226, %f496, %f20;
	mul.f32 	%f227, %f492, %f225;
	fma.rn.f32 	%f228, %f491, %f224, %f227;
	fma.rn.f32 	%f229, %f493, %f226, %f228;
	add.f32 	%f58, %f229, %f229;
	mul.f32 	%f230, %f225, %f225;
	fma.rn.f32 	%f231, %f224, %f224, %f230;
	fma.rn.f32 	%f232, %f226, %f226, %f231;
	sub.f32 	%f233, %f232, %f21;
	mul.f32 	%f234, %f58, %f58;
	mul.f32 	%f235, %f45, %f233;
	sub.f32 	%f59, %f234, %f235;
	setp.lt.f32 	%p31, %f59, 0f00000000;
	mov.pred 	%p29, 0;
	mov.f32 	%f504, %f503;
	mov.pred 	%p86, %p29;
	@%p31 bra 	$L__BB0_16;
	sqrt.rn.f32 	%f236, %f59;
	neg.f32 	%f237, %f58;
	sub.f32 	%f238, %f237, %f236;
	div.rn.f32 	%f504, %f238, %f46;
	sub.f32 	%f240, %f236, %f58;
	div.rn.f32 	%f61, %f240, %f46;
	setp.gt.f32 	%p33, %f504, 0f00000000;
	mov.pred 	%p32, -1;
	mov.pred 	%p86, %p32;
	@%p33 bra 	$L__BB0_16;
	setp.leu.f32 	%p35, %f61, 0f00000000;
	mov.f32 	%f504, %f503;
	mov.pred 	%p86, %p29;
	@%p35 bra 	$L__BB0_16;
	mov.f32 	%f504, %f61;
	mov.pred 	%p86, %p32;
$L__BB0_16:
	selp.f32 	%f241, %f503, %f223, %p4;
	setp.lt.f32 	%p38, %f504, %f241;
	and.pred  	%p6, %p86, %p38;
	selp.b32 	%r7, 1, %r6, %p4;
	sub.f32 	%f242, %f494, %f22;
	sub.f32 	%f243, %f495, %f23;
	sub.f32 	%f244, %f496, %f24;
	mul.f32 	%f245, %f492, %f243;
	fma.rn.f32 	%f246, %f491, %f242, %f245;
	fma.rn.f32 	%f247, %f493, %f244, %f246;
	add.f32 	%f64, %f247, %f247;
	mul.f32 	%f248, %f243, %f243;
	fma.rn.f32 	%f249, %f242, %f242, %f248;
	fma.rn.f32 	%f250, %f244, %f244, %f249;
	sub.f32 	%f251, %f250, %f25;
	mul.f32 	%f252, %f64, %f64;
	mul.f32 	%f253, %f45, %f251;
	sub.f32 	%f65, %f252, %f253;
	setp.lt.f32 	%p39, %f65, 0f00000000;
	mov.pred 	%p37, 0;
	mov.f32 	%f505, %f504;
	mov.pred 	%p87, %p37;
	@%p39 bra 	$L__BB0_20;
	sqrt.rn.f32 	%f254, %f65;
	neg.f32 	%f255, %f64;
	sub.f32 	%f256, %f255, %f254;
	div.rn.f32 	%f505, %f256, %f46;
	sub.f32 	%f258, %f254, %f64;
	div.rn.f32 	%f67, %f258, %f46;
	setp.gt.f32 	%p41, %f505, 0f00000000;
	mov.pred 	%p40, -1;
	mov.pred 	%p87, %p40;
	@%p41 bra 	$L__BB0_20;
	setp.leu.f32 	%p43, %f67, 0f00000000;
	mov.f32 	%f505, %f504;
	mov.pred 	%p87, %p37;
	@%p43 bra 	$L__BB0_20;
	mov.f32 	%f505, %f67;
	mov.pred 	%p87, %p40;
$L__BB0_20:
	selp.f32 	%f259, %f504, %f241, %p6;
	setp.lt.f32 	%p46, %f505, %f259;
	and.pred  	%p8, %p87, %p46;
	selp.b32 	%r8, 2, %r7, %p6;
	sub.f32 	%f260, %f494, %f26;
	sub.f32 	%f261, %f495, %f27;
	sub.f32 	%f262, %f496, %f28;
	mul.f32 	%f263, %f492, %f261;
	fma.rn.f32 	%f264, %f491, %f260, %f263;
	fma.rn.f32 	%f265, %f493, %f262, %f264;
	add.f32 	%f70, %f265, %f265;
	mul.f32 	%f266, %f261, %f261;
	fma.rn.f32 	%f267, %f260, %f260, %f266;
	fma.rn.f32 	%f268, %f262, %f262, %f267;
	sub.f32 	%f269, %f268, %f29;
	mul.f32 	%f270, %f70, %f70;
	mul.f32 	%f271, %f45, %f269;
	sub.f32 	%f71, %f270, %f271;
	setp.lt.f32 	%p47, %f71, 0f00000000;
	mov.pred 	%p45, 0;
	mov.f32 	%f506, %f505;
	mov.pred 	%p88, %p45;
	@%p47 bra 	$L__BB0_24;
	sqrt.rn.f32 	%f272, %f71;
	neg.f32 	%f273, %f70;
	sub.f32 	%f274, %f273, %f272;
	div.rn.f32 	%f506, %f274, %f46;
	sub.f32 	%f276, %f272, %f70;
	div.rn.f32 	%f73, %f276, %f46;
	setp.gt.f32 	%p49, %f506, 0f00000000;
	mov.pred 	%p48, -1;
	mov.pred 	%p88, %p48;
	@%p49 bra 	$L__BB0_24;
	setp.leu.f32 	%p51, %f73, 0f00000000;
	mov.f32 	%f506, %f505;
	mov.pred 	%p88, %p45;
	@%p51 bra 	$L__BB0_24;
	mov.f32 	%f506, %f73;
	mov.pred 	%p88, %p48;
$L__BB0_24:
	selp.f32 	%f277, %f505, %f259, %p8;
	setp.lt.f32 	%p53, %f506, %f277;
	and.pred  	%p54, %p88, %p53;
	selp.b32 	%r20, 3, %r8, %p8;
	selp.b32 	%r43, 4, %r20, %p54;
	selp.f32 	%f75, %f506, %f277, %p54;
	or.pred  	%p55, %p54, %p8;
	or.pred  	%p56, %p55, %p6;
	or.pred  	%p57, %p56, %p4;
	or.pred  	%p58, %p57, %p2;
	not.pred 	%p59, %p58;
	@%p59 bra 	$L__BB0_47;
	ld.param.u64 	%rd18, [_Z15raytrace_kernelP4Vec3P6SphereP5LightS_ff_param_1];
	fma.rn.f32 	%f494, %f491, %f75, %f494;
	fma.rn.f32 	%f495, %f492, %f75, %f495;
	fma.rn.f32 	%f496, %f493, %f75, %f496;
	cvta.to.global.u64 	%rd5, %rd18;
	mul.wide.s32 	%rd6, %r43, 28;
	add.s64 	%rd7, %rd5, %rd6;
	ld.global.f32 	%f286, [%rd7];
	ld.global.f32 	%f287, [%rd7+4];
	ld.global.f32 	%f288, [%rd7+8];
	sub.f32 	%f507, %f494, %f286;
	sub.f32 	%f508, %f495, %f287;
	sub.f32 	%f509, %f496, %f288;
	mul.f32 	%f289, %f508, %f508;
	fma.rn.f32 	%f290, %f507, %f507, %f289;
	fma.rn.f32 	%f291, %f509, %f509, %f290;
	sqrt.rn.f32 	%f82, %f291;
	setp.leu.f32 	%p60, %f82, 0f00000000;
	@%p60 bra 	$L__BB0_27;
	rcp.rn.f32 	%f292, %f82;
	mul.f32 	%f507, %f507, %f292;
	mul.f32 	%f508, %f508, %f292;
	mul.f32 	%f509, %f509, %f292;
$L__BB0_27:
	neg.f32 	%f510, %f491;
	neg.f32 	%f511, %f492;
	neg.f32 	%f512, %f493;
	sqrt.rn.f32 	%f92, %f44;
	setp.leu.f32 	%p61, %f92, 0f00000000;
	@%p61 bra 	$L__BB0_29;
	rcp.rn.f32 	%f293, %f92;
	mul.f32 	%f510, %f293, %f510;
	mul.f32 	%f511, %f293, %f511;
	mul.f32 	%f512, %f293, %f512;
$L__BB0_29:
	ld.param.u64 	%rd20, [_Z15raytrace_kernelP4Vec3P6SphereP5LightS_ff_param_2];
	ld.param.u64 	%rd19, [_Z15raytrace_kernelP4Vec3P6SphereP5LightS_ff_param_1];
	cvta.to.global.u64 	%rd8, %rd19;
	mul.wide.s32 	%rd9, %r43, 28;
	add.s64 	%rd10, %rd8, %rd9;
	ld.global.f32 	%f99, [%rd10+16];
	ld.global.f32 	%f100, [%rd10+20];
	ld.global.f32 	%f101, [%rd10+24];
	cvta.to.global.u64 	%rd11, %rd20;
	ld.global.f32 	%f294, [%rd11];
	ld.global.f32 	%f295, [%rd11+4];
	ld.global.f32 	%f296, [%rd11+8];
	sub.f32 	%f513, %f294, %f494;
	sub.f32 	%f514, %f295, %f495;
	sub.f32 	%f515, %f296, %f496;
	mul.f32 	%f297, %f514, %f514;
	fma.rn.f32 	%f298, %f513, %f513, %f297;
	fma.rn.f32 	%f299, %f515, %f515, %f298;
	sqrt.rn.f32 	%f105, %f299;
	setp.leu.f32 	%p62, %f105, 0f00000000;
	@%p62 bra 	$L__BB0_31;
	rcp.rn.f32 	%f300, %f105;
	mul.f32 	%f513, %f513, %f300;
	mul.f32 	%f514, %f514, %f300;
	mul.f32 	%f515, %f515, %f300;
$L__BB0_31:
	mul.f32 	%f302, %f508, %f514;
	fma.rn.f32 	%f303, %f507, %f513, %f302;
	fma.rn.f32 	%f304, %f509, %f515, %f303;
	max.f32 	%f305, %f304, 0f00000000;
	fma.rn.f32 	%f306, %f99, 0f3DCCCCCD, 0f00000000;
	fma.rn.f32 	%f112, %f99, %f305, %f306;
	fma.rn.f32 	%f307, %f100, 0f3DCCCCCD, 0f00000000;
	fma.rn.f32 	%f113, %f100, %f305, %f307;
	fma.rn.f32 	%f308, %f101, 0f3DCCCCCD, 0f00000000;
	fma.rn.f32 	%f114, %f101, %f305, %f308;
	add.f32 	%f309, %f304, %f304;
	mul.f32 	%f310, %f507, %f309;
	mul.f32 	%f311, %f508, %f309;
	mul.f32 	%f312, %f509, %f309;
	sub.f32 	%f313, %f310, %f513;
	sub.f32 	%f314, %f311, %f514;
	sub.f32 	%f315, %f312, %f515;
	mul.f32 	%f316, %f511, %f314;
	fma.rn.f32 	%f317, %f510, %f313, %f316;
	fma.rn.f32 	%f318, %f512, %f315, %f317;
	max.f32 	%f115, %f318, 0f00000000;
	setp.eq.f32 	%p63, %f115, 0f3F800000;
	mov.f32 	%f516, 0f3F800000;
	@%p63 bra 	$L__BB0_36;
	abs.f32 	%f319, %f115;
	setp.num.f32 	%p64, %f319, %f319;
	@%p64 bra 	$L__BB0_34;
	mov.f32 	%f377, 0f42000000;
	add.rn.f32 	%f516, %f115, %f377;
	bra.uni 	$L__BB0_36;
$L__BB0_34:
	abs.f32 	%f320, %f115;
	setp.lt.f32 	%p65, %f320, 0f00800000;
	mul.f32 	%f322, %f320, 0f4B800000;
	selp.f32 	%f323, %f322, %f320, %p65;
	mov.b32 	%r21, %f323;
	add.s32 	%r22, %r21, -1060439283;
	and.b32  	%r23, %r22, -8388608;
	sub.s32 	%r24, %r21, %r23;
	mov.b32 	%f324, %r24;
	cvt.rn.f32.s32 	%f325, %r23;
	selp.f32 	%f326, 0fC1C00000, 0f00000000, %p65;
	fma.rn.f32 	%f327, %f325, 0f34000000, %f326;
	add.f32 	%f328, %f324, 0fBF800000;
	add.f32 	%f329, %f324, 0f3F800000;
	rcp.approx.ftz.f32 	%f330, %f329;
	add.f32 	%f331, %f328, %f328;
	mul.f32 	%f332, %f331, %f330;
	mul.f32 	%f333, %f332, %f332;
	neg.f32 	%f334, %f332;
	sub.f32 	%f335, %f328, %f332;
	add.f32 	%f336, %f335, %f335;
	fma.rn.f32 	%f337, %f334, %f328, %f336;
	mul.rn.f32 	%f338, %f330, %f337;
	fma.rn.f32 	%f339, %f333, 0f3A2C32E4, 0f3B52E7DB;
	fma.rn.f32 	%f340, %f339, %f333, 0f3C93BB73;
	fma.rn.f32 	%f341, %f340, %f333, 0f3DF6384F;
	mul.rn.f32 	%f342, %f341, %f333;
	fma.rn.f32 	%f343, %f332, 0f3FB8AA3B, %f327;
	mul.f32 	%f344, %f342, 0f40400000;
	sub.f32 	%f345, %f327, %f343;
	fma.rn.f32 	%f346, %f332, 0f3FB8AA3B, %f345;
	fma.rn.f32 	%f347, %f338, 0f3FB8AA3B, %f346;
	fma.rn.f32 	%f348, %f332, 0f32A55E34, %f347;
	fma.rn.f32 	%f349, %f344, %f338, %f348;
	fma.rn.f32 	%f350, %f342, %f332, %f349;
	add.rn.f32 	%f351, %f343, %f350;
	mov.f32 	%f352, 0f42000000;
	mul.rn.f32 	%f353, %f351, %f352;
	cvt.rni.f32.f32 	%f354, %f353;
	sub.f32 	%f355, %f353, %f354;
	neg.f32 	%f356, %f353;
	fma.rn.f32 	%f357, %f351, 0f42000000, %f356;
	neg.f32 	%f358, %f343;
	add.rn.f32 	%f359, %f351, %f358;
	neg.f32 	%f360, %f359;
	add.rn.f32 	%f361, %f350, %f360;
	fma.rn.f32 	%f362, %f361, 0f42000000, %f357;
	add.f32 	%f363, %f355, %f362;
	setp.gt.f32 	%p66, %f354, 0f00000000;
	selp.b32 	%r25, 0, -2097152000, %p66;
	setp.neu.f32 	%p67, %f115, 0f00000000;
	setp.neu.f32 	%p68, %f320, 0f7F800000;
	setp.lt.f32 	%p69, %f353, 0f00000000;
	selp.f32 	%f364, 0f00000000, 0f7F800000, %p69;
	abs.f32 	%f365, %f353;
	setp.gt.f32 	%p70, %f365, 0f43180000;
	cvt.rzi.s32.f32 	%r26, %f354;
	shl.b32 	%r27, %r26, 23;
	sub.s32 	%r28, %r27, %r25;
	mov.b32 	%f366, %r28;
	add.s32 	%r29, %r25, 2130706432;
	mov.b32 	%f367, %r29;
	fma.rn.f32 	%f368, %f363, 0f391FCB8E, 0f3AAF85ED;
	fma.rn.f32 	%f369, %f368, %f363, 0f3C1D9856;
	fma.rn.f32 	%f370, %f369, %f363, 0f3D6357BB;
	fma.rn.f32 	%f371, %f370, %f363, 0f3E75FDEC;
	fma.rn.f32 	%f372, %f371, %f363, 0f3F317218;
	fma.rn.f32 	%f373, %f372, %f363, 0f3F800000;
	mul.f32 	%f374, %f373, %f367;
	mul.f32 	%f375, %f374, %f366;
	selp.f32 	%f516, %f364, %f375, %p70;
	and.pred  	%p71, %p67, %p68;
	@%p71 bra 	$L__BB0_36;
	add.f32 	%f376, %f115, %f115;
	mov.b32 	%r30, %f376;
	and.b32  	%r31, %r30, 2147483647;
	mov.b32 	%f516, %r31;
$L__BB0_36:
	ld.param.u64 	%rd21, [_Z15raytrace_kernelP4Vec3P6SphereP5LightS_ff_param_2];
	cvta.to.global.u64 	%rd12, %rd21;
	ld.global.f32 	%f378, [%rd12+12];
	ld.global.f32 	%f379, [%rd12+16];
	ld.global.f32 	%f380, [%rd12+20];
	mul.f32 	%f381, %f516, 0f3F000000;
	fma.rn.f32 	%f120, %f378, %f381, %f112;
	fma.rn.f32 	%f121, %f381, %f379, %f113;
	fma.rn.f32 	%f122, %f381, %f380, %f114;
	ld.global.f32 	%f382, [%rd12+24];
	ld.global.f32 	%f383, [%rd12+28];
	ld.global.f32 	%f384, [%rd12+32];
	sub.f32 	%f517, %f382, %f494;
	sub.f32 	%f518, %f383, %f495;
	sub.f32 	%f519, %f384, %f496;
	mul.f32 	%f385, %f518, %f518;
	fma.rn.f32 	%f386, %f517, %f517, %f385;
	fma.rn.f32 	%f387, %f519, %f519, %f386;
	sqrt.rn.f32 	%f126, %f387;
	setp.leu.f32 	%p72, %f126, 0f00000000;
	@%p72 bra 	$L__BB0_38;
	rcp.rn.f32 	%f388, %f126;
	mul.f32 	%f517, %f517, %f388;
	mul.f32 	%f518, %f518, %f388;
	mul.f32 	%f519, %f519, %f388;
$L__BB0_38:
	mul.f32 	%f390, %f508, %f518;
	fma.rn.f32 	%f391, %f507, %f517, %f390;
	fma.rn.f32 	%f392, %f509, %f519, %f391;
	max.f32 	%f393, %f392, 0f00000000;
	fma.rn.f32 	%f133, %f99, %f393, %f120;
	fma.rn.f32 	%f134, %f100, %f393, %f121;
	fma.rn.f32 	%f135, %f101, %f393, %f122;
	add.f32 	%f394, %f392, %f392;
	mul.f32 	%f395, %f507, %f394;
	mul.f32 	%f396, %f508, %f394;
	mul.f32 	%f397, %f509, %f394;
	sub.f32 	%f398, %f395, %f517;
	sub.f32 	%f399, %f396, %f518;
	sub.f32 	%f400, %f397, %f519;
	mul.f32 	%f401, %f511, %f399;
	fma.rn.f32 	%f402, %f510, %f398, %f401;
	fma.rn.f32 	%f403, %f512, %f400, %f402;
	max.f32 	%f136, %f403, 0f00000000;
	setp.eq.f32 	%p73, %f136, 0f3F800000;
	mov.f32 	%f520, 0f3F800000;
	@%p73 bra 	$L__BB0_43;
	abs.f32 	%f404, %f136;
	setp.nan.f32 	%p74, %f404, %f404;
	@%p74 bra 	$L__BB0_42;
	abs.f32 	%f405, %f136;
	setp.lt.f32 	%p75, %f405, 0f00800000;
	mul.f32 	%f407, %f405, 0f4B800000;
	selp.f32 	%f408, %f407, %f405, %p75;
	mov.b32 	%r32, %f408;
	add.s32 	%r33, %r32, -1060439283;
	and.b32  	%r34, %r33, -8388608;
	sub.s32 	%r35, %r32, %r34;
	mov.b32 	%f409, %r35;
	cvt.rn.f32.s32 	%f410, %r34;
	selp.f32 	%f411, 0fC1C00000, 0f00000000, %p75;
	fma.rn.f32 	%f412, %f410, 0f34000000, %f411;
	add.f32 	%f413, %f409, 0fBF800000;
	add.f32 	%f414, %f409, 0f3F800000;
	rcp.approx.ftz.f32 	%f415, %f414;
	add.f32 	%f416, %f413, %f413;
	mul.f32 	%f417, %f416, %f415;
	mul.f32 	%f418, %f417, %f417;
	neg.f32 	%f419, %f417;
	sub.f32 	%f420, %f413, %f417;
	add.f32 	%f421, %f420, %f420;
	fma.rn.f32 	%f422, %f419, %f413, %f421;
	mul.rn.f32 	%f423, %f415, %f422;
	fma.rn.f32 	%f424, %f418, 0f3A2C32E4, 0f3B52E7DB;
	fma.rn.f32 	%f425, %f424, %f418, 0f3C93BB73;
	fma.rn.f32 	%f426, %f425, %f418, 0f3DF6384F;
	mul.rn.f32 	%f427, %f426, %f418;
	fma.rn.f32 	%f428, %f417, 0f3FB8AA3B, %f412;
	mul.f32 	%f429, %f427, 0f40400000;
	sub.f32 	%f430, %f412, %f428;
	fma.rn.f32 	%f431, %f417, 0f3FB8AA3B, %f430;
	fma.rn.f32 	%f432, %f423, 0f3FB8AA3B, %f431;
	fma.rn.f32 	%f433, %f417, 0f32A55E34, %f432;
	fma.rn.f32 	%f434, %f429, %f423, %f433;
	fma.rn.f32 	%f435, %f427, %f417, %f434;
	add.rn.f32 	%f436, %f428, %f435;
	mov.f32 	%f437, 0f42000000;
	mul.rn.f32 	%f438, %f436, %f437;
	cvt.rni.f32.f32 	%f439, %f438;
	sub.f32 	%f440, %f438, %f439;
	neg.f32 	%f441, %f438;
	fma.rn.f32 	%f442, %f436, 0f42000000, %f441;
	neg.f32 	%f443, %f428;
	add.rn.f32 	%f444, %f436, %f443;
	neg.f32 	%f445, %f444;
	add.rn.f32 	%f446, %f435, %f445;
	fma.rn.f32 	%f447, %f446, 0f42000000, %f442;
	add.f32 	%f448, %f440, %f447;
	setp.gt.f32 	%p76, %f439, 0f00000000;
	selp.b32 	%r36, 0, -2097152000, %p76;
	setp.neu.f32 	%p77, %f136, 0f00000000;
	setp.neu.f32 	%p78, %f405, 0f7F800000;
	setp.lt.f32 	%p79, %f438, 0f00000000;
	selp.f32 	%f449, 0f00000000, 0f7F800000, %p79;
	abs.f32 	%f450, %f438;
	setp.gt.f32 	%p80, %f450, 0f43180000;
	cvt.rzi.s32.f32 	%r37, %f439;
	shl.b32 	%r38, %r37, 23;
	sub.s32 	%r39, %r38, %r36;
	mov.b32 	%f451, %r39;
	add.s32 	%r40, %r36, 2130706432;
	mov.b32 	%f452, %r40;
	fma.rn.f32 	%f453, %f448, 0f391FCB8E, 0f3AAF85ED;
	fma.rn.f32 	%f454, %f453, %f448, 0f3C1D9856;
	fma.rn.f32 	%f455, %f454, %f448, 0f3D6357BB;
	fma.rn.f32 	%f456, %f455, %f448, 0f3E75FDEC;
	fma.rn.f32 	%f457, %f456, %f448, 0f3F317218;
	fma.rn.f32 	%f458, %f457, %f448, 0f3F800000;
	mul.f32 	%f459, %f458, %f452;
	mul.f32 	%f460, %f459, %f451;
	selp.f32 	%f520, %f449, %f460, %p80;
	and.pred  	%p81, %p77, %p78;
	@%p81 bra 	$L__BB0_43;
	add.f32 	%f461, %f136, %f136;
	mov.b32 	%r41, %f461;
	and.b32  	%r42, %r41, 2147483647;
	mov.b32 	%f520, %r42;
	bra.uni 	$L__BB0_43;
$L__BB0_42:
	mov.f32 	%f462, 0f42000000;
	add.rn.f32 	%f520, %f136, %f462;
$L__BB0_43:
	ld.param.u64 	%rd22, [_Z15raytrace_kernelP4Vec3P6SphereP5LightS_ff_param_2];
	cvta.to.global.u64 	%rd13, %rd22;
	ld.global.f32 	%f463, [%rd13+36];
	ld.global.f32 	%f464, [%rd13+40];
	ld.global.f32 	%f465, [%rd13+44];
	mul.f32 	%f466, %f520, 0f3F000000;
	fma.rn.f32 	%f467, %f463, %f466, %f133;
	fma.rn.f32 	%f468, %f466, %f464, %f134;
	fma.rn.f32 	%f469, %f466, %f465, %f135;
	max.f32 	%f470, %f467, 0f00000000;
	min.f32 	%f471, %f470, 0f3F800000;
	max.f32 	%f472, %f468, 0f00000000;
	min.f32 	%f473, %f472, 0f3F800000;
	max.f32 	%f474, %f469, 0f00000000;
	min.f32 	%f475, %f474, 0f3F800000;
	mul.f32 	%f476, %f501, 0f3F333333;
	fma.rn.f32 	%f497, %f476, %f471, %f497;
	fma.rn.f32 	%f498, %f476, %f473, %f498;
	fma.rn.f32 	%f499, %f476, %f475, %f499;
	setp.eq.s32 	%p82, %r44, 2;
	@%p82 bra 	$L__BB0_48;
	mul.f32 	%f477, %f492, %f508;
	fma.rn.f32 	%f478, %f491, %f507, %f477;
	fma.rn.f32 	%f479, %f493, %f509, %f478;
	add.f32 	%f480, %f479, %f479;
	mul.f32 	%f481, %f507, %f480;
	mul.f32 	%f482, %f508, %f480;
	mul.f32 	%f483, %f509, %f480;
	sub.f32 	%f491, %f491, %f481;
	sub.f32 	%f492, %f492, %f482;
	sub.f32 	%f493, %f493, %f483;
	mul.f32 	%f484, %f492, %f492;
	fma.rn.f32 	%f485, %f491, %f491, %f484;
	fma.rn.f32 	%f486, %f493, %f493, %f485;
	sqrt.rn.f32 	%f147, %f486;
	setp.leu.f32 	%p83, %f147, 0f00000000;
	@%p83 bra 	$L__BB0_46;
	rcp.rn.f32 	%f487, %f147;
	mul.f32 	%f491, %f491, %f487;
	mul.f32 	%f492, %f492, %f487;
	mul.f32 	%f493, %f493, %f487;
$L__BB0_46:
	mul.f32 	%f501, %f501, 0f3E99999A;
	add.s32 	%r44, %r44, 1;
	bra.uni 	$L__BB0_4;
$L__BB0_47:
	add.f32 	%f279, %f492, 0f3F800000;
	mul.f32 	%f280, %f279, 0f3F000000;
	mov.f32 	%f281, 0f3F800000;
	sub.f32 	%f282, %f281, %f280;
	fma.rn.f32 	%f283, %f280, 0f3F000000, %f282;
	fma.rn.f32 	%f284, %f280, 0f3F333333, %f282;
	add.f32 	%f285, %f280, %f282;
	fma.rn.f32 	%f497, %f283, %f501, %f497;
	fma.rn.f32 	%f498, %f284, %f501, %f498;
	fma.rn.f32 	%f499, %f285, %f501, %f499;
$L__BB0_48:
	ld.param.u64 	%rd17, [_Z15raytrace_kernelP4Vec3P6SphereP5LightS_ff_param_0];
	cvta.to.global.u64 	%rd14, %rd17;
	mul.wide.s32 	%rd15, %r3, 12;
	add.s64 	%rd16, %rd14, %rd15;
	st.global.f32 	[%rd16], %f497;
	st.global.f32 	[%rd16+4], %f498;
	st.global.f32 	[%rd16+8], %f499;
$L__BB0_49:
	ret;

}


// ===== COMPILED SASS (sm_100) =====

	.target	sm_100

	.elftype	@"ET_EXEC"


//--------------------- .note.nv.tkinfo           --------------------------
	.section	.note.nv.tkinfo,"",@"SHT_NOTE"
	.sectionflags	@"SHF_NOTE_NV_TKINFO"
	.tkinfo
        /*0018*/ 	.word	0x00000002
        /*0030*/ 	.string	""
        /*0030*/ 	.string	"ptxas"
        /*0030*/ 	.string	"Cuda compilation tools, release 13.0, V13.0.88"
        /*0030*/ 	.string	"Build cuda_13.0.r13.0/compiler.36424714_0"
        /*0030*/ 	.string	"-arch sm_100 -m 64 "



//--------------------- .note.nv.cuinfo           --------------------------
	.section	.note.nv.cuinfo,"",@"SHT_NOTE"
	.sectionflags	@"SHF_NOTE_NV_CUINFO"
        /*0018*/ 	.short	0x0002
        /*001a*/ 	.short	0x0064
        /*001c*/ 	.short	0x0082
	.zero		2


//--------------------- .nv.info                  --------------------------
	.section	.nv.info,"",@"SHT_CUDA_INFO"
	.align	4


	//----- nvinfo : EIATTR_REGCOUNT
	.align		4
        /*0000*/ 	.byte	0x04, 0x2f
        /*0002*/ 	.short	(.L_1 - .L_0)
	.align		4
.L_0:
        /*0004*/ 	.word	index@(_Z15raytrace_kernelP4Vec3P6SphereP5LightS_ff)
        /*0008*/ 	.word	0x0000003e


	//----- nvinfo : EIATTR_FRAME_SIZE
	.align		4
.L_1:
        /*000c*/ 	.byte	0x04, 0x11
        /*000e*/ 	.short	(.L_3 - .L_2)
	.align		4
.L_2:
        /*0010*/ 	.word	index@($__internal_2_$__cuda_sm3x_div_rn_noftz_f32_slowpath)
        /*0014*/ 	.word	0x00000000


	//----- nvinfo : EIATTR_FRAME_SIZE
	.align		4
.L_3:
        /*0018*/ 	.byte	0x04, 0x11
        /*001a*/ 	.short	(.L_5 - .L_4)
	.align		4
.L_4:
        /*001c*/ 	.word	index@($__internal_1_$__cuda_sm20_sqrt_rn_f32_slowpath)
        /*0020*/ 	.word	0x00000000


	//----- nvinfo : EIATTR_FRAME_SIZE
	.align		4
.L_5:
        /*0024*/ 	.byte	0x04, 0x11
        /*0026*/ 	.short	(.L_7 - .L_6)
	.align		4
.L_6:
        /*0028*/ 	.word	index@($__internal_0_$__cuda_sm20_rcp_rn_f32_slowpath)
        /*002c*/ 	.word	0x00000000


	//----- nvinfo : EIATTR_FRAME_SIZE
	.align		4
.L_7:
        /*0030*/ 	.byte	0x04, 0x11
        /*0032*/ 	.short	(.L_9 - .L_8)
	.align		4
.L_8:
        /*0034*/ 	.word	index@(_Z15raytrace_kernelP4Vec3P6SphereP5LightS_ff)
        /*0038*/ 	.word	0x00000000


	//----- nvinfo : EIATTR_MIN_STACK_SIZE
	.align		4
.L_9:
        /*003c*/ 	.byte	0x04, 0x12
        /*003e*/ 	.short	(.L_11 - .L_10)
	.align		4
.L_10:
        /*0040*/ 	.word	index@(_Z15raytrace_kernelP4Vec3P6SphereP5LightS_ff)
        /*0044*/ 	.word	0x00000000
.L_11:


//--------------------- .nv.compat                --------------------------
	.section	.nv.compat,"",@"SHT_CUDA_COMPAT_INFO"
	.align	4
        /*0000*/ 	.byte	0x02, 0x09, 0x00, 0x00, 0x02, 0x02, 0x01, 0x00, 0x02, 0x05, 0x05, 0x00, 0x03, 0x07, 0x01, 0x01
        /*0010*/ 	.byte	0x02, 0x03, 0x00, 0x00, 0x02, 0x06, 0x01, 0x00, 0x04, 0x0b, 0x08, 0x00, 0x01, 0x00, 0x00, 0x00
        /*0020*/ 	.byte	0x00, 0x00, 0x00, 0x00


//--------------------- .nv.info._Z15raytrace_kernelP4Vec3P6SphereP5LightS_ff --------------------------
	.section	.nv.info._Z15raytrace_kernelP4Vec3P6SphereP5LightS_ff,"",@"SHT_CUDA_INFO"
	.sectionflags	@""
	.align	4


	//----- nvinfo : EIATTR_CUDA_API_VERSION
	.align		4
        /*0000*/ 	.byte	0x04, 0x37
        /*0002*/ 	.short	(.L_13 - .L_12)
.L_12:
        /*0004*/ 	.word	0x00000082


	//----- nvinfo : EIATTR_KPARAM_INFO
	.align		4
.L_13:
        /*0008*/ 	.byte	0x04, 0x17
        /*000a*/ 	.short	(.L_15 - .L_14)
.L_14:
        /*000c*/ 	.word	0x00000000
        /*0010*/ 	.short	0x0005
        /*0012*/ 	.short	0x0028
        /*0014*/ 	.byte	0x00, 0xf0, 0x11, 0x00


	//----- nvinfo : EIATTR_KPARAM_INFO
	.align		4
.L_15:
        /*0018*/ 	.byte	0x04, 0x17
        /*001a*/ 	.short	(.L_17 - .L_16)
.L_16:
        /*001c*/ 	.word	0x00000000
        /*0020*/ 	.short	0x0004
        /*0022*/ 	.short	0x0024
        /*0024*/ 	.byte	0x00, 0xf0, 0x11, 0x00


	//----- nvinfo : EIATTR_KPARAM_INFO
	.align		4
.L_17:
        /*0028*/ 	.byte	0x04, 0x17
        /*002a*/ 	.short	(.L_19 - .L_18)
.L_18:
        /*002c*/ 	.word	0x00000000
        /*0030*/ 	.short	0x0003
        /*0032*/ 	.short	0x0018
        /*0034*/ 	.byte	0x00, 0xf0, 0x31, 0x00


	//----- nvinfo : EIATTR_KPARAM_INFO
	.align		4
.L_19:
        /*0038*/ 	.byte	0x04, 0x17
        /*003a*/ 	.short	(.L_21 - .L_20)
.L_20:
        /*003c*/ 	.word	0x00000000
        /*0040*/ 	.short	0x0002
        /*0042*/ 	.short	0x0010
        /*0044*/ 	.byte	0x00, 0xf5, 0x21, 0x00


	//----- nvinfo : EIATTR_KPARAM_INFO
	.align		4
.L_21:
        /*0048*/ 	.byte	0x04, 0x17
        /*004a*/ 	.short	(.L_23 - .L_22)
.L_22:
        /*004c*/ 	.word	0x00000000
        /*0050*/ 	.short	0x0001
        /*0052*/ 	.short	0x0008
        /*0054*/ 	.byte	0x00, 0xf5, 0x21, 0x00


	//----- nvinfo : EIATTR_KPARAM_INFO
	.align		4
.L_23:
        /*0058*/ 	.byte	0x04, 0x17
        /*005a*/ 	.short	(.L_25 - .L_24)
.L_24:
        /*005c*/ 	.word	0x00000000
        /*0060*/ 	.short	0x0000
        /*0062*/ 	.short	0x0000
        /*0064*/ 	.byte	0x00, 0xf5, 0x21, 0x00


	//----- nvinfo : EIATTR_SPARSE_MMA_MASK
	.align		4
.L_25:
        /*0068*/ 	.byte	0x03, 0x50
        /*006a*/ 	.short	0x0000


	//----- nvinfo : EIATTR_MAXREG_COUNT
	.align		4
        /*006c*/ 	.byte	0x03, 0x1b
        /*006e*/ 	.short	0x00ff


	//----- nvinfo : EIATTR_MERCURY_ISA_VERSION
	.align		4
        /*0070*/ 	.byte	0x03, 0x5f
        /*0072*/ 	.short	0x0101


	//----- nvinfo : EIATTR_VRC_CTA_INIT_COUNT
	.align		4
        /*0074*/ 	.byte	0x02, 0x4a
	.zero		1
	.zero		1


	//----- nvinfo : EIATTR_EXIT_INSTR_OFFSETS
	.align		4
        /*0078*/ 	.byte	0x04, 0x1c
        /*007a*/ 	.short	(.L_27 - .L_26)


	//   ....[0]....
.L_26:
        /*007c*/ 	.word	0x000000b0


	//   ....[1]....
        /*0080*/ 	.word	0x00003ad0


	//----- nvinfo : EIATTR_CRS_STACK_SIZE
	.align		4
.L_27:
        /*0084*/ 	.byte	0x04, 0x1e
        /*0086*/ 	.short	(.L_29 - .L_28)
.L_28:
        /*0088*/ 	.word	0x00000000


	//----- nvinfo : EIATTR_CBANK_PARAM_SIZE
	.align		4
.L_29:
        /*008c*/ 	.byte	0x03, 0x19
        /*008e*/ 	.short	0x002c


	//----- nvinfo : EIATTR_PARAM_CBANK
	.align		4
        /*0090*/ 	.byte	0x04, 0x0a
        /*0092*/ 	.short	(.L_31 - .L_30)
	.align		4
.L_30:
        /*0094*/ 	.word	index@(.nv.constant0._Z15raytrace_kernelP4Vec3P6SphereP5LightS_ff)
        /*0098*/ 	.short	0x0380
        /*009a*/ 	.short	0x002c


	//----- nvinfo : EIATTR_SW_WAR
	.align		4
.L_31:
        /*009c*/ 	.byte	0x04, 0x36
        /*009e*/ 	.short	(.L_33 - .L_32)
.L_32:
        /*00a0*/ 	.word	0x00000008
.L_33:


//--------------------- .nv.callgraph             --------------------------
	.section	.nv.callgraph,"",@"SHT_CUDA_CALLGRAPH"
	.align	4
	.sectionentsize	8
	.align		4
        /*0000*/ 	.word	0x00000000
	.align		4
        /*0004*/ 	.word	0xffffffff
	.align		4
        /*0008*/ 	.word	0x00000000
	.align		4
        /*000c*/ 	.word	0xfffffffe
	.align		4
        /*0010*/ 	.word	0x00000000
	.align		4
        /*0014*/ 	.word	0xfffffffd
	.align		4
        /*0018*/ 	.word	0x00000000
	.align		4
        /*001c*/ 	.word	0xfffffffc


//--------------------- .text._Z15raytrace_kernelP4Vec3P6SphereP5LightS_ff --------------------------
	.section	.text._Z15raytrace_kernelP4Vec3P6SphereP5LightS_ff,"ax",@progbits
	.align	128
        .global         _Z15raytrace_kernelP4Vec3P6SphereP5LightS_ff
        .type           _Z15raytrace_kernelP4Vec3P6SphereP5LightS_ff,@function
        .size           _Z15raytrace_kernelP4Vec3P6SphereP5LightS_ff,(.L_x_126 - _Z15raytrace_kernelP4Vec3P6SphereP5LightS_ff)
        .other          _Z15raytrace_kernelP4Vec3P6SphereP5LightS_ff,@"STO_CUDA_ENTRY STV_DEFAULT"
_Z15raytrace_kernelP4Vec3P6SphereP5LightS_ff:
.text._Z15raytrace_kernelP4Vec3P6SphereP5LightS_ff:
[----:B------:R-:W-:Y:S01]  /*0000*/  LDC R1, c[0x0][0x37c] ;  /* 0x0000df00ff017b82 */ /* 0x000fe20000000800 */
[----:B------:R-:W0:Y:S07]  /*0010*/  S2R R0, SR_TID.Y ;  /* 0x0000000000007919 */ /* 0x000e2e0000002200 */
[----:B------:R-:W1:Y:S01]  /*0020*/  LDC R2, c[0x0][0x360] ;  /* 0x0000d800ff027b82 */ /* 0x000e620000000800 */
[----:B------:R-:W1:Y:S07]  /*0030*/  S2R R3, SR_TID.X ;  /* 0x0000000000037919 */ /* 0x000e6e0000002100 */
[----:B------:R-:W0:Y:S08]  /*0040*/  S2UR UR5, SR_CTAID.Y ;  /* 0x00000000000579c3 */ /* 0x000e300000002600 */
[----:B------:R-:W0:Y:S08]  /*0050*/  LDC R15, c[0x0][0x364] ;  /* 0x0000d900ff0f7b82 */ /* 0x000e300000000800 */
[----:B------:R-:W1:Y:S01]  /*0060*/  S2UR UR4, SR_CTAID.X ;  /* 0x00000000000479c3 */ /* 0x000e620000002500 */
[----:B0-----:R-:W-:-:S05]  /*0070*/  IMAD R15, R15, UR5, R0 ;  /* 0x000000050f0f7c24 */ /* 0x001fca000f8e0200 */
[----:B------:R-:W-:Y:S01]  /*0080*/  ISETP.GT.U32.AND P0, PT, R15, 0x257, PT ;  /* 0x000002570f00780c */ /* 0x000fe20003f04070 */
[----:B-1----:R-:W-:-:S05]  /*0090*/  IMAD R2, R2, UR4, R3 ;  /* 0x0000000402027c24 */ /* 0x002fca000f8e0203 */
[----:B------:R-:W-:-:S13]  /*00a0*/  ISETP.GT.OR P0, PT, R2, 0x31f, P0 ;  /* 0x0000031f0200780c */ /* 0x000fda0000704670 */
[----:B------:R-:W-:Y:S05]  /*00b0*/  @P0 EXIT ;  /* 0x000000000000094d */ /* 0x000fea0003800000 */
[----:B------:R-:W-:Y:S01]  /*00c0*/  HFMA2 R4, -RZ, RZ, 0.830078125, 0.00022995471954345703125 ;  /* 0x3aa40b89ff047431 */ /* 0x000fe200000001ff */
[----:B------:R-:W-:Y:S01]  /*00d0*/  MOV R3, 0x4447c000 ;  /* 0x4447c00000037802 */ /* 0x000fe20000000f00 */
[----:B------:R-:W0:Y:S01]  /*00e0*/  LDCU.64 UR6, c[0x0][0x398] ;  /* 0x00007300ff0677ac */ /* 0x000e220008000a00 */
[----:B------:R-:W-:Y:S01]  /*00f0*/  I2FP.F32.S32 R0, R2 ;  /* 0x0000000200007245 */ /* 0x000fe20000201400 */
[----:B------:R-:W-:Y:S01]  /*0100*/  BSSY.RECONVERGENT B0, `(.L_x_0) ;  /* 0x0000010000007945 */ /* 0x000fe20003800200 */
[----:B------:R-:W1:Y:S02]  /*0110*/  LDCU UR4, c[0x0][0x3a0] ;  /* 0x00007400ff0477ac */ /* 0x000e640008000800 */
[----:B------:R-:W2:Y:S01]  /*0120*/  FCHK P0, R0, 799 ;  /* 0x4447c00000007902 */ /* 0x000ea20000000000 */
[----:B------:R-:W-:-:S04]  /*0130*/  FFMA R3, R4, -R3, 1 ;  /* 0x3f80000004037423 */ /* 0x000fc80000000803 */
[----:B------:R-:W-:-:S04]  /*0140*/  FFMA R3, R3, R4, 0.0012515644775703549385 ;  /* 0x3aa40b8903037423 */ /* 0x000fc80000000004 */
[----:B------:R-:W-:Y:S01]  /*0150*/  FFMA R4, R0, R3, RZ ;  /* 0x0000000300047223 */ /* 0x000fe200000000ff */
[----:B0-----:R-:W-:-:S03]  /*0160*/  MOV R36, UR7 ;  /* 0x0000000700247c02 */ /* 0x001fc60008000f00 */
[----:B------:R-:W-:Y:S01]  /*0170*/  FFMA R5, R4, -799, R0 ;  /* 0xc447c00004057823 */ /* 0x000fe20000000000 */
[----:B------:R-:W-:Y:S02]  /*0180*/  MOV R35, UR6 ;  /* 0x0000000600237c02 */ /* 0x000fe40008000f00 */
[----:B-1----:R-:W-:Y:S01]  /*0190*/  MOV R34, UR4 ;  /* 0x0000000400227c02 */ /* 0x002fe20008000f00 */
[----:B------:R-:W-:Y:S01]  /*01a0*/  FFMA R4, R3, R5, R4 ;  /* 0x0000000503047223 */ /* 0x000fe20000000004 */
[----:B--2---:R-:W-:Y:S06]  /*01b0*/  @!P0 BRA `(.L_x_1) ;  /* 0x0000000000108947 */ /* 0x004fec0003800000 */
[----:B------:R-:W-:Y:S02]  /*01c0*/  MOV R3, 0x4447c000 ;  /* 0x4447c00000037802 */ /* 0x000fe40000000f00 */
[----:B------:R-:W-:-:S07]  /*01d0*/  MOV R38, 0x1f0 ;  /* 0x000001f000267802 */ /* 0x000fce0000000f00 */
[----:B------:R-:W-:Y:S05]  /*01e0*/  CALL.REL.NOINC `($__internal_2_$__cuda_sm3x_div_rn_noftz_f32_slowpath) ;  /* 0x0000003c00687944 */ /* 0x000fea0003c00000 */
[----:B------:R-:W-:-:S07]  /*01f0*/  MOV R4, R0 ;  /* 0x0000000000047202 */ /* 0x000fce0000000f00 */
.L_x_1:
[----:B------:R-:W-:Y:S05]  /*0200*/  BSYNC.RECONVERGENT B0 ;  /* 0x0000000000007941 */ /* 0x000fea0003800200 */
.L_x_0:
[----:B------:R-:W-:Y:S01]  /*0210*/  HFMA2 R6, -RZ, RZ, 0.8564453125, -43.3125 ;  /* 0x3adad16aff067431 */ /* 0x000fe200000001ff */
[----:B------:R-:W-:Y:S01]  /*0220*/  MOV R3, 0x4415c000 ;  /* 0x4415c00000037802 */ /* 0x000fe20000000f00 */
[----:B------:R-:W-:Y:S01]  /*0230*/  BSSY.RECONVERGENT B0, `(.L_x_2) ;  /* 0x000000d000007945 */ /* 0x000fe20003800200 */
[----:B------:R-:W-:-:S04]  /*0240*/  I2FP.F32.U32 R0, R15 ;  /* 0x0000000f00007245 */ /* 0x000fc80000201000 */
[----:B------:R-:W0:Y:S01]  /*0250*/  FCHK P0, R0, -599 ;  /* 0xc415c00000007902 */ /* 0x000e220000000000 */
[----:B------:R-:W-:-:S04]  /*0260*/  FFMA R3, -R6, R3, 1 ;  /* 0x3f80000006037423 */ /* 0x000fc80000000103 */
[----:B------:R-:W-:-:S04]  /*0270*/  FFMA R3, R3, -R6, -0.0016694490332156419754 ;  /* 0xbadad16a03037423 */ /* 0x000fc80000000806 */
[----:B------:R-:W-:-:S04]  /*0280*/  FFMA R5, R0, R3, RZ ;  /* 0x0000000300057223 */ /* 0x000fc800000000ff */
[----:B------:R-:W-:-:S04]  /*0290*/  FFMA R6, R5, 599, R0 ;  /* 0x4415c00005067823 */ /* 0x000fc80000000000 */
[----:B------:R-:W-:Y:S01]  /*02a0*/  FFMA R3, R3, R6, R5 ;  /* 0x0000000603037223 */ /* 0x000fe20000000005 */
[----:B0-----:R-:W-:Y:S06]  /*02b0*/  @!P0 BRA `(.L_x_3) ;  /* 0x0000000000108947 */ /* 0x001fec0003800000 */
[----:B------:R-:W-:Y:S02]  /*02c0*/  MOV R3, 0xc415c000 ;  /* 0xc415c00000037802 */ /* 0x000fe40000000f00 */
[----:B------:R-:W-:-:S07]  /*02d0*/  MOV R38, 0x2f0 ;  /* 0x000002f000267802 */ /* 0x000fce0000000f00 */
[----:B------:R-:W-:Y:S05]  /*02e0*/  CALL.REL.NOINC `($__internal_2_$__cuda_sm3x_div_rn_noftz_f32_slowpath) ;  /* 0x0000003c00287944 */ /* 0x000fea0003c00000 */
[----:B------:R-:W-:-:S07]  /*02f0*/  MOV R3, R0 ;  /* 0x0000000000037202 */ /* 0x000fce0000000f00 */
.L_x_3:
[----:B------:R-:W-:Y:S05]  /*0300*/  BSYNC.RECONVERGENT B0 ;  /* 0x0000000000007941 */ /* 0x000fea0003800200 */
.L_x_2:
[----:B------:R-:W0:Y:S01]  /*0310*/  LDCU UR5, c[0x0][0x3a8] ;  /* 0x00007500ff0577ac */ /* 0x000e220008000800 */
[----:B------:R-:W-:Y:S01]  /*0320*/  FADD R3, R3, 0.5 ;  /* 0x3f00000003037421 */ /* 0x000fe20000000000 */
[----:B------:R-:W-:Y:S01]  /*0330*/  FADD R4, R4, -0.5 ;  /* 0xbf00000004047421 */ /* 0x000fe20000000000 */
[----:B------:R-:W-:Y:S01]  /*0340*/  BSSY.RECONVERGENT B0, `(.L_x_4) ;  /* 0x0000015000007945 */ /* 0x000fe20003800200 */
[----:B------:R-:W1:Y:S01]  /*0350*/  LDCU UR4, c[0x0][0x3a4] ;  /* 0x00007480ff0477ac */ /* 0x000e620008000800 */
[----:B0-----:R-:W-:Y:S01]  /*0360*/  FMUL R33, R3, UR5 ;  /* 0x0000000503217c20 */ /* 0x001fe20008400000 */
[----:B-1----:R-:W-:-:S03]  /*0370*/  FMUL R32, R4, UR4 ;  /* 0x0000000404207c20 */ /* 0x002fc60008400000 */
[----:B------:R-:W-:-:S04]  /*0380*/  FMUL R3, R33, R33 ;  /* 0x0000002121037220 */ /* 0x000fc80000400000 */
[----:B------:R-:W-:-:S04]  /*0390*/  FFMA R3, R32, R32, R3 ;  /* 0x0000002020037223 */ /* 0x000fc80000000003 */
[----:B------:R-:W-:-:S04]  /*03a0*/  FADD R3, R3, 1 ;  /* 0x3f80000003037421 */ /* 0x000fc80000000000 */
[----:B------:R0:W1:Y:S01]  /*03b0*/  MUFU.RSQ R4, R3 ;  /* 0x0000000300047308 */ /* 0x0000620000001400 */
[----:B------:R-:W-:-:S04]  /*03c0*/  IADD3 R0, PT, PT, R3, -0xd000000, RZ ;  /* 0xf300000003007810 */ /* 0x000fc80007ffe0ff */
[----:B------:R-:W-:-:S13]  /*03d0*/  ISETP.GT.U32.AND P0, PT, R0, 0x727fffff, PT ;  /* 0x727fffff0000780c */ /* 0x000fda0003f04070 */
[----:B01----:R-:W-:Y:S05]  /*03e0*/  @!P0 BRA `(.L_x_5) ;  /* 0x0000000000188947 */ /* 0x003fea0003800000 */
[----:B------:R-:W-:Y:S01]  /*03f0*/  BSSY.RECONVERGENT B1, `(.L_x_6) ;  /* 0x0000004000017945 */ /* 0x000fe20003800200 */
[----:B------:R-:W-:Y:S02]  /*0400*/  MOV R0, R3 ;  /* 0x0000000300007202 */ /* 0x000fe40000000f00 */
[----:B------:R-:W-:-:S07]  /*0410*/  MOV R38, 0x430 ;  /* 0x0000043000267802 */ /* 0x000fce0000000f00 */
[----:B------:R-:W-:Y:S05]  /*0420*/  CALL.REL.NOINC `($__internal_1_$__cuda_sm20_sqrt_rn_f32_slowpath) ;  /* 0x0000003800807944 */ /* 0x000fea0003c00000 */
[----:B------:R-:W-:Y:S05]  /*0430*/  BSYNC.RECONVERGENT B1 ;  /* 0x0000000000017941 */ /* 0x000fea0003800200 */
.L_x_6:
[----:B------:R-:W-:Y:S05]  /*0440*/  BRA `(.L_x_7) ;  /* 0x0000000000107947 */ /* 0x000fea0003800000 */
.L_x_5:
[----:B------:R-:W-:Y:S01]  /*0450*/  FMUL.FTZ R0, R3, R4 ;  /* 0x0000000403007220 */ /* 0x000fe20000410000 */
[----:B------:R-:W-:-:S03]  /*0460*/  FMUL.FTZ R4, R4, 0.5 ;  /* 0x3f00000004047820 */ /* 0x000fc60000410000 */
[----:B------:R-:W-:-:S04]  /*0470*/  FFMA R3, -R0, R0, R3 ;  /* 0x0000000000037223 */ /* 0x000fc80000000103 */
[----:B------:R-:W-:-:S07]  /*0480*/  FFMA R0, R3, R4, R0 ;  /* 0x0000000403007223 */ /* 0x000fce0000000000 */
.L_x_7:
[----:B------:R-:W-:Y:S05]  /*0490*/  BSYNC.RECONVERGENT B0 ;  /* 0x0000000000007941 */ /* 0x000fea0003800200 */
.L_x_4:
[----:B------:R-:W-:Y:S01]  /*04a0*/  FSETP.GT.AND P0, PT, R0, RZ, PT ;  /* 0x000000ff0000720b */ /* 0x000fe20003f04000 */
[----:B------:R-:W0:Y:S01]  /*04b0*/  LDCU.64 UR4, c[0x0][0x358] ;  /* 0x00006b00ff0477ac */ /* 0x000e220008000a00 */
[----:B------:R-:W-:Y:S01]  /*04c0*/  BSSY.RECONVERGENT B0, `(.L_x_8) ;  /* 0x0000014000007945 */ /* 0x000fe20003800200 */
[----:B------:R-:W-:-:S10]  /*04d0*/  HFMA2 R31, -RZ, RZ, -1.875, 0 ;  /* 0xbf800000ff1f7431 */ /* 0x000fd400000001ff */
[----:B------:R-:W-:Y:S05]  /*04e0*/  @!P0 BRA `(.L_x_9) ;  /* 0x0000000000448947 */ /* 0x000fea0003800000 */
[----:B------:R-:W-:Y:S01]  /*04f0*/  IADD3 R3, PT, PT, R0, 0x1800000, RZ ;  /* 0x0180000000037810 */ /* 0x000fe20007ffe0ff */
[----:B------:R-:W-:Y:S03]  /*0500*/  BSSY.RECONVERGENT B2, `(.L_x_10) ;  /* 0x000000c000027945 */ /* 0x000fe60003800200 */
[----:B------:R-:W-:-:S04]  /*0510*/  LOP3.LUT R3, R3, 0x7f800000, RZ, 0xc0, !PT ;  /* 0x7f80000003037812 */ /* 0x000fc800078ec0ff */
[----:B------:R-:W-:-:S13]  /*0520*/  ISETP.GT.U32.AND P0, PT, R3, 0x1ffffff, PT ;  /* 0x01ffffff0300780c */ /* 0x000fda0003f04070 */
[----:B------:R-:W-:Y:S05]  /*0530*/  @P0 BRA `(.L_x_11) ;  /* 0x0000000000100947 */ /* 0x000fea0003800000 */
[----:B------:R-:W-:-:S07]  /*0540*/  MOV R38, 0x560 ;  /* 0x0000056000267802 */ /* 0x000fce0000000f00 */
[----:B0-----:R-:W-:Y:S05]  /*0550*/  CALL.REL.NOINC `($__internal_0_$__cuda_sm20_rcp_rn_f32_slowpath) ;  /* 0x0000003400607944 */ /* 0x001fea0003c00000 */
[----:B------:R-:W-:Y:S01]  /*0560*/  MOV R31, R0 ;  /* 0x00000000001f7202 */ /* 0x000fe20000000f00 */
[----:B------:R-:W-:Y:S06]  /*0570*/  BRA `(.L_x_12) ;  /* 0x0000000000107947 */ /* 0x000fec0003800000 */
.L_x_11:
[----:B------:R-:W1:Y:S02]  /*0580*/  MUFU.RCP R31, R0 ;  /* 0x00000000001f7308 */ /* 0x000e640000001000 */
[----:B-1----:R-:W-:-:S04]  /*0590*/  FFMA R3, R31, R0, -1 ;  /* 0xbf8000001f037423 */ /* 0x002fc80000000000 */
[----:B------:R-:W-:-:S04]  /*05a0*/  FADD.FTZ R4, -R3, -RZ ;  /* 0x800000ff03047221 */ /* 0x000fc80000010100 */
[----:B------:R-:W-:-:S07]  /*05b0*/  FFMA R31, R31, R4, R31 ;  /* 0x000000041f1f7223 */ /* 0x000fce000000001f */
.L_x_12:
[----:B0-----:R-:W-:Y:S05]  /*05c0*/  BSYNC.RECONVERGENT B2 ;  /* 0x0000000000027941 */ /* 0x001fea0003800200 */
.L_x_10:
[-C--:B------:R-:W-:Y:S01]  /*05d0*/  FMUL R32, R32, R31.reuse ;  /* 0x0000001f20207220 */ /* 0x080fe20000400000 */
[----:B------:R-:W-:Y:S01]  /*05e0*/  FMUL R33, R33, R31 ;  /* 0x0000001f21217220 */ /* 0x000fe20000400000 */
[----:B------:R-:W-:-:S07]  /*05f0*/  FADD R31, -R31, -RZ ;  /* 0x800000ff1f1f7221 */ /* 0x000fce0000000100 */
.L_x_9:
[----:B0-----:R-:W-:Y:S05]  /*0600*/  BSYNC.RECONVERGENT B0 ;  /* 0x0000000000007941 */ /* 0x001fea0003800200 */
.L_x_8:
[----:B------:R-:W0:Y:S02]  /*0610*/  LDC.64 R4, c[0x0][0x388] ;  /* 0x0000e200ff047b82 */ /* 0x000e240000000a00 */
[----:B0-----:R-:W2:Y:S04]  /*0620*/  LDG.E R9, desc[UR4][R4.64+0xc] ;  /* 0x00000c0404097981 */ /* 0x001ea8000c1e1900 */
[----:B------:R-:W3:Y:S04]  /*0630*/  LDG.E R8, desc[UR4][R4.64+0x28] ;  /* 0x0000280404087981 */ /* 0x000ee8000c1e1900 */
[----:B------:R-:W4:Y:S04]  /*0640*/  LDG.E R7, desc[UR4][R4.64+0x44] ;  /* 0x0000440404077981 */ /* 0x000f28000c1e1900 */
[----:B------:R-:W4:Y:S04]  /*0650*/  LDG.E R6, desc[UR4][R4.64+0x60] ;  /* 0x0000600404067981 */ /* 0x000f28000c1e1900 */
[----:B------:R-:W4:Y:S01]  /*0660*/  LDG.E R0, desc[UR4][R4.64+0x7c] ;  /* 0x00007c0404007981 */ /* 0x000f22000c1e1900 */
[----:B------:R-:W-:Y:S01]  /*0670*/  HFMA2 R14, -RZ, RZ, 0, 0 ;  /* 0x00000000ff0e7431 */ /* 0x000fe200000001ff */
[----:B------:R-:W-:Y:S01]  /*0680*/  BSSY.RECONVERGENT B0, `(.L_x_13) ;  /* 0x000033f000007945 */ /* 0x000fe20003800200 */
[----:B------:R-:W-:Y:S01]  /*0690*/  HFMA2 R12, -RZ, RZ, 0, 0 ;  /* 0x00000000ff0c7431 */ /* 0x000fe200000001ff */
[----:B------:R-:W5:Y:S01]  /*06a0*/  LDG.E R30, desc[UR4][R4.64] ;  /* 0x00000004041e7981 */ /* 0x000f62000c1e1900 */
[----:B------:R-:W-:Y:S01]  /*06b0*/  IMAD R15, R15, 0x320, R2 ;  /* 0x000003200f0f7824 */ /* 0x000fe200078e0202 */
[----:B------:R-:W-:-:S02]  /*06c0*/  MOV R13, 0x3f800000 ;  /* 0x3f800000000d7802 */ /* 0x000fc40000000f00 */
[----:B------:R-:W-:Y:S01]  /*06d0*/  CS2R R10, SRZ ;  /* 0x00000000000a7805 */ /* 0x000fe2000001ff00 */
[----:B------:R-:W5:Y:S04]  /*06e0*/  LDG.E R29, desc[UR4][R4.64+0x4] ;  /* 0x00000404041d7981 */ /* 0x000f68000c1e1900 */
        /* <DEDUP_REMOVED lines=12> */
[----:B------:R0:W5:Y:S01]  /*07b0*/  LDG.E R16, desc[UR4][R4.64+0x78] ;  /* 0x0000780404107981 */ /* 0x000162000c1e1900 */
[----:B--2---:R-:W-:Y:S01]  /*07c0*/  FMUL R9, R9, R9 ;  /* 0x0000000909097220 */ /* 0x004fe20000400000 */
[----:B---3--:R-:W-:Y:S01]  /*07d0*/  FMUL R8, R8, R8 ;  /* 0x0000000808087220 */ /* 0x008fe20000400000 */
[----:B----4-:R-:W-:Y:S01]  /*07e0*/  FMUL R7, R7, R7 ;  /* 0x0000000707077220 */ /* 0x010fe20000400000 */
[----:B------:R-:W-:Y:S01]  /*07f0*/  FMUL R6, R6, R6 ;  /* 0x0000000606067220 */ /* 0x000fe20000400000 */
[----:B0-----:R-:W-:-:S07]  /*0800*/  FMUL R5, R0, R0 ;  /* 0x0000000000057220 */ /* 0x001fce0000400000 */
.L_x_106:
[----:B-----5:R-:W-:Y:S01]  /*0810*/  FADD R0, -R29, R36 ;  /* 0x000000241d007221 */ /* 0x020fe20000000100 */
[-C--:B------:R-:W-:Y:S01]  /*0820*/  FMUL R3, R33, R33.reuse ;  /* 0x0000002121037220 */ /* 0x080fe20000400000 */
[----:B------:R-:W-:Y:S01]  /*0830*/  FADD R37, -R30, R35 ;  /* 0x000000231e257221 */ /* 0x000fe20000000100 */
[----:B------:R-:W-:Y:S01]  /*0840*/  FADD R2, -R28, R34 ;  /* 0x000000221c027221 */ /* 0x000fe20000000100 */
[C---:B------:R-:W-:Y:S01]  /*0850*/  FMUL R38, R0.reuse, R0 ;  /* 0x0000000000267220 */ /* 0x040fe20000400000 */
[----:B------:R-:W-:Y:S01]  /*0860*/  FMUL R0, R0, R33 ;  /* 0x0000002100007220 */ /* 0x000fe20000400000 */
[-C--:B------:R-:W-:Y:S01]  /*0870*/  FFMA R4, R32, R32.reuse, R3 ;  /* 0x0000002020047223 */ /* 0x080fe20000000003 */
[----:B------:R-:W-:Y:S01]  /*0880*/  BSSY.RECONVERGENT B3, `(.L_x_14) ;  /* 0x0000042000037945 */ /* 0x000fe20003800200 */
[C---:B------:R-:W-:Y:S01]  /*0890*/  FFMA R3, R37.reuse, R37, R38 ;  /* 0x0000002525037223 */ /* 0x040fe20000000026 */
[----:B------:R-:W-:Y:S01]  /*08a0*/  FFMA R0, R37, R32, R0 ;  /* 0x0000002025007223 */ /* 0x000fe20000000000 */
[-C--:B------:R-:W-:Y:S01]  /*08b0*/  FFMA R4, R31, R31.reuse, R4 ;  /* 0x0000001f1f047223 */ /* 0x080fe20000000004 */
[----:B------:R-:W-:Y:S01]  /*08c0*/  PLOP3.LUT P0, PT, PT, PT, PT, 0x8, 0x80 ;  /* 0x000000000080781c */ /* 0x000fe20003f0e170 */
[C---:B------:R-:W-:Y:S01]  /*08d0*/  FFMA R38, R2.reuse, R2, R3 ;  /* 0x0000000202267223 */ /* 0x040fe20000000003 */
[----:B------:R-:W-:Y:S01]  /*08e0*/  FFMA R0, R2, R31, R0 ;  /* 0x0000001f02007223 */ /* 0x000fe20000000000 */
[----:B------:R-:W-:-:S02]  /*08f0*/  FMUL R2, R4, 4 ;  /* 0x4080000004027820 */ /* 0x000fc40000400000 */
[----:B------:R-:W-:Y:S01]  /*0900*/  FADD R3, -R9, R38 ;  /* 0x0000002609037221 */ /* 0x000fe20000000100 */
[----:B------:R-:W-:-:S03]  /*0910*/  FADD R41, R0, R0 ;  /* 0x0000000000297221 */ /* 0x000fc60000000000 */
[----:B------:R-:W-:Y:S01]  /*0920*/  FMUL R0, R2, R3 ;  /* 0x0000000302007220 */ /* 0x000fe20000400000 */
[----:B------:R-:W-:-:S03]  /*0930*/  FADD R3, R4, R4 ;  /* 0x0000000404037221 */ /* 0x000fc60000000000 */
[----:B------:R-:W-:-:S05]  /*0940*/  FFMA R37, R41, R41, -R0 ;  /* 0x0000002929257223 */ /* 0x000fca0000000800 */
[----:B------:R-:W-:-:S13]  /*0950*/  FSETP.GEU.AND P1, PT, R37, RZ, PT ;  /* 0x000000ff2500720b */ /* 0x000fda0003f2e000 */
[----:B------:R-:W-:Y:S05]  /*0960*/  @!P1 BRA `(.L_x_15) ;  /* 0x0000000000cc9947 */ /* 0x000fea0003800000 */
[----:B------:R-:W-:Y:S01]  /*0970*/  IADD3 R38, PT, PT, R37, -0xd000000, RZ ;  /* 0xf300000025267810 */ /* 0x000fe20007ffe0ff */
[----:B------:R0:W1:Y:S01]  /*0980*/  MUFU.RSQ R0, R37 ;  /* 0x0000002500007308 */ /* 0x0000620000001400 */
[----:B------:R-:W-:Y:S01]  /*0990*/  BSSY.RECONVERGENT B1, `(.L_x_16) ;  /* 0x000000d000017945 */ /* 0x000fe20003800200 */
[----:B------:R-:W-:Y:S02]  /*09a0*/  MOV R43, R40 ;  /* 0x00000028002b7202 */ /* 0x000fe40000000f00 */
[----:B------:R-:W-:-:S13]  /*09b0*/  ISETP.GT.U32.AND P0, PT, R38, 0x727fffff, PT ;  /* 0x727fffff2600780c */ /* 0x000fda0003f04070 */
[----:B01----:R-:W-:Y:S05]  /*09c0*/  @!P0 BRA `(.L_x_17) ;  /* 0x0000000000148947 */ /* 0x003fea0003800000 */
[----:B------:R-:W-:Y:S02]  /*09d0*/  MOV R0, R37 ;  /* 0x0000002500007202 */ /* 0x000fe40000000f00 */
[----:B------:R-:W-:-:S07]  /*09e0*/  MOV R38, 0xa00 ;  /* 0x00000a0000267802 */ /* 0x000fce0000000f00 */
[----:B------:R-:W-:Y:S05]  /*09f0*/  CALL.REL.NOINC `($__internal_1_$__cuda_sm20_sqrt_rn_f32_slowpath) ;  /* 0x00000034000c7944 */ /* 0x000fea0003c00000 */
[----:B------:R-:W-:Y:S01]  /*0a00*/  MOV R40, R0 ;  /* 0x0000000000287202 */ /* 0x000fe20000000f00 */
[----:B------:R-:W-:Y:S06]  /*0a10*/  BRA `(.L_x_18) ;  /* 0x0000000000107947 */ /* 0x000fec0003800000 */
.L_x_17:
[----:B------:R-:W-:Y:S01]  /*0a20*/  FMUL.FTZ R40, R37, R0 ;  /* 0x0000000025287220 */ /* 0x000fe20000410000 */
[----:B------:R-:W-:-:S03]  /*0a30*/  FMUL.FTZ R0, R0, 0.5 ;  /* 0x3f00000000007820 */ /* 0x000fc60000410000 */
[----:B------:R-:W-:-:S04]  /*0a40*/  FFMA R37, -R40, R40, R37 ;  /* 0x0000002828257223 */ /* 0x000fc80000000125 */
[----:B------:R-:W-:-:S07]  /*0a50*/  FFMA R40, R37, R0, R40 ;  /* 0x0000000025287223 */ /* 0x000fce0000000028 */
.L_x_18:
[----:B------:R-:W-:Y:S05]  /*0a60*/  BSYNC.RECONVERGENT B1 ;  /* 0x0000000000017941 */ /* 0x000fea0003800200 */
.L_x_16:
[----:B------:R-:W0:Y:S01]  /*0a70*/  MUFU.RCP R38, R3 ;  /* 0x0000000300267308 */ /* 0x000e220000001000 */
[----:B------:R-:W-:Y:S01]  /*0a80*/  FADD R0, -R41, -R40 ;  /* 0x8000002829007221 */ /* 0x000fe20000000100 */
[----:B------:R-:W-:Y:S06]  /*0a90*/  BSSY.RECONVERGENT B4, `(.L_x_19) ;  /* 0x000000b000047945 */ /* 0x000fec0003800200 */
[----:B------:R-:W1:Y:S01]  /*0aa0*/  FCHK P0, R0, R3 ;  /* 0x0000000300007302 */ /* 0x000e620000000000 */
[----:B0-----:R-:W-:-:S04]  /*0ab0*/  FFMA R37, -R3, R38, 1 ;  /* 0x3f80000003257423 */ /* 0x001fc80000000126 */
[----:B------:R-:W-:-:S04]  /*0ac0*/  FFMA R37, R38, R37, R38 ;  /* 0x0000002526257223 */ /* 0x000fc80000000026 */
[----:B------:R-:W-:-:S04]  /*0ad0*/  FFMA R38, R0, R37, RZ ;  /* 0x0000002500267223 */ /* 0x000fc800000000ff */
[----:B------:R-:W-:-:S04]  /*0ae0*/  FFMA R39, -R3, R38, R0 ;  /* 0x0000002603277223 */ /* 0x000fc80000000100 */
[----:B------:R-:W-:Y:S01]  /*0af0*/  FFMA R37, R37, R39, R38 ;  /* 0x0000002725257223 */ /* 0x000fe20000000026 */
[----:B-1----:R-:W-:Y:S06]  /*0b00*/  @!P0 BRA `(.L_x_20) ;  /* 0x00000000000c8947 */ /* 0x002fec0003800000 */
[----:B------:R-:W-:-:S07]  /*0b10*/  MOV R38, 0xb30 ;  /* 0x00000b3000267802 */ /* 0x000fce0000000f00 */
[----:B------:R-:W-:Y:S05]  /*0b20*/  CALL.REL.NOINC `($__internal_2_$__cuda_sm3x_div_rn_noftz_f32_slowpath) ;  /* 0x0000003400187944 */ /* 0x000fea0003c00000 */
[----:B------:R-:W-:-:S07]  /*0b30*/  MOV R37, R0 ;  /* 0x0000000000257202 */ /* 0x000fce0000000f00 */
.L_x_20:
[----:B------:R-:W-:Y:S05]  /*0b40*/  BSYNC.RECONVERGENT B4 ;  /* 0x0000000000047941 */ /* 0x000fea0003800200 */
.L_x_19:
[----:B------:R-:W0:Y:S01]  /*0b50*/  MUFU.RCP R0, R3 ;  /* 0x0000000300007308 */ /* 0x000e220000001000 */
[----:B------:R-:W-:Y:S01]  /*0b60*/  FADD R44, -R41, R40 ;  /* 0x00000028292c7221 */ /* 0x000fe20000000100 */
[----:B------:R-:W-:Y:S01]  /*0b70*/  BSSY.RECONVERGENT B4, `(.L_x_21) ;  /* 0x000000c000047945 */ /* 0x000fe20003800200 */
[----:B------:R-:W-:-:S05]  /*0b80*/  MOV R40, R37 ;  /* 0x0000002500287202 */ /* 0x000fca0000000f00 */
[----:B------:R-:W1:Y:S01]  /*0b90*/  FCHK P0, R44, R3 ;  /* 0x000000032c007302 */ /* 0x000e620000000000 */
[----:B0-----:R-:W-:-:S04]  /*0ba0*/  FFMA R39, -R3, R0, 1 ;  /* 0x3f80000003277423 */ /* 0x001fc80000000100 */
[----:B------:R-:W-:-:S04]  /*0bb0*/  FFMA R0, R0, R39, R0 ;  /* 0x0000002700007223 */ /* 0x000fc80000000000 */
[----:B------:R-:W-:-:S04]  /*0bc0*/  FFMA R38, R0, R44, RZ ;  /* 0x0000002c00267223 */ /* 0x000fc800000000ff */
[----:B------:R-:W-:-:S04]  /*0bd0*/  FFMA R39, -R3, R38, R44 ;  /* 0x0000002603277223 */ /* 0x000fc8000000012c */
[----:B------:R-:W-:Y:S01]  /*0be0*/  FFMA R0, R0, R39, R38 ;  /* 0x0000002700007223 */ /* 0x000fe20000000026 */
[----:B-1----:R-:W-:Y:S06]  /*0bf0*/  @!P0 BRA `(.L_x_22) ;  /* 0x00000000000c8947 */ /* 0x002fec0003800000 */
[----:B------:R-:W-:Y:S02]  /*0c00*/  MOV R0, R44 ;  /* 0x0000002c00007202 */ /* 0x000fe40000000f00 */
[----:B------:R-:W-:-:S07]  /*0c10*/  MOV R38, 0xc30 ;  /* 0x00000c3000267802 */ /* 0x000fce0000000f00 */
[----:B------:R-:W-:Y:S05]  /*0c20*/  CALL.REL.NOINC `($__internal_2_$__cuda_sm3x_div_rn_noftz_f32_slowpath) ;  /* 0x0000003000d87944 */ /* 0x000fea0003c00000 */
.L_x_22:
[----:B------:R-:W-:Y:S05]  /*0c30*/  BSYNC.RECONVERGENT B4 ;  /* 0x0000000000047941 */ /* 0x000fea0003800200 */
.L_x_21:
[----:B------:R-:W-:Y:S02]  /*0c40*/  FSETP.GT.AND P1, PT, R40, RZ, PT ;  /* 0x000000ff2800720b */ /* 0x000fe40003f24000 */
[----:B------:R-:W-:-:S11]  /*0c50*/  PLOP3.LUT P0, PT, PT, PT, PT, 0x80, 0x8 ;  /* 0x000000000008781c */ /* 0x000fd60003f0f070 */
[----:B------:R-:W-:Y:S05]  /*0c60*/  @P1 BRA `(.L_x_15) ;  /* 0x00000000000c1947 */ /* 0x000fea0003800000 */
[----:B------:R-:W-:Y:S02]  /*0c70*/  FSETP.GT.AND P0, PT, R0, RZ, PT ;  /* 0x000000ff0000720b */ /* 0x000fe40003f04000 */
[----:B------:R-:W-:-:S11]  /*0c80*/  MOV R40, R43 ;  /* 0x0000002b00287202 */ /* 0x000fd60000000f00 */
[----:B------:R-:W-:-:S07]  /*0c90*/  @P0 MOV R40, R0 ;  /* 0x0000000000280202 */ /* 0x000fce0000000f00 */
.L_x_15:
[----:B------:R-:W-:Y:S05]  /*0ca0*/  BSYNC.RECONVERGENT B3 ;  /* 0x0000000000037941 */ /* 0x000fea0003800200 */
.L_x_14:
[----:B------:R-:W-:Y:S01]  /*0cb0*/  FADD R0, -R26, R36 ;  /* 0x000000241a007221 */ /* 0x000fe20000000100 */
[----:B------:R-:W-:Y:S01]  /*0cc0*/  FADD R37, -R27, R35 ;  /* 0x000000231b257221 */ /* 0x000fe20000000100 */
[----:B------:R-:W-:Y:S01]  /*0cd0*/  FADD R38, -R25, R34 ;  /* 0x0000002219267221 */ /* 0x000fe20000000100 */
[----:B------:R-:W-:Y:S01]  /*0ce0*/  BSSY.RECONVERGENT B3, `(.L_x_23) ;  /* 0x0000043000037945 */ /* 0x000fe20003800200 */
[C---:B------:R-:W-:Y:S01]  /*0cf0*/  FMUL R44, R0.reuse, R0 ;  /* 0x00000000002c7220 */ /* 0x040fe20000400000 */
[----:B------:R-:W-:Y:S01]  /*0d00*/  FMUL R39, R0, R33 ;  /* 0x0000002100277220 */ /* 0x000fe20000400000 */
[----:B------:R-:W-:Y:S02]  /*0d10*/  FSETP.LT.AND P2, PT, R40, 3.40282346638528859812e+38, P0 ;  /* 0x7f7fffff2800780b */ /* 0x000fe40000741000 */
[C---:B------:R-:W-:Y:S01]  /*0d20*/  FFMA R41, R37.reuse, R37, R44 ;  /* 0x0000002525297223 */ /* 0x040fe2000000002c */
[----:B------:R-:W-:Y:S01]  /*0d30*/  FFMA R0, R37, R32, R39 ;  /* 0x0000002025007223 */ /* 0x000fe20000000027 */
[----:B------:R-:W-:-:S02]  /*0d40*/  PLOP3.LUT P0, PT, PT, PT, PT, 0x8, 0x80 ;  /* 0x000000000080781c */ /* 0x000fc40003f0e170 */
[C---:B------:R-:W-:Y:S01]  /*0d50*/  FFMA R41, R38.reuse, R38, R41 ;  /* 0x0000002626297223 */ /* 0x040fe20000000029 */
[----:B------:R-:W-:Y:S01]  /*0d60*/  FFMA R0, R38, R31, R0 ;  /* 0x0000001f26007223 */ /* 0x000fe20000000000 */
[----:B------:R-:W-:Y:S02]  /*0d70*/  MOV R44, R40 ;  /* 0x00000028002c7202 */ /* 0x000fe40000000f00 */
[----:B------:R-:W-:Y:S01]  /*0d80*/  FADD R37, -R8, R41 ;  /* 0x0000002908257221 */ /* 0x000fe20000000100 */
[----:B------:R-:W-:-:S03]  /*0d90*/  FADD R41, R0, R0 ;  /* 0x0000000000297221 */ /* 0x000fc60000000000 */
[----:B------:R-:W-:-:S04]  /*0da0*/  FMUL R0, R2, R37 ;  /* 0x0000002502007220 */ /* 0x000fc80000400000 */
[----:B------:R-:W-:-:S05]  /*0db0*/  FFMA R37, R41, R41, -R0 ;  /* 0x0000002929257223 */ /* 0x000fca0000000800 */
[----:B------:R-:W-:-:S13]  /*0dc0*/  FSETP.GEU.AND P1, PT, R37, RZ, PT ;  /* 0x000000ff2500720b */ /* 0x000fda0003f2e000 */
[----:B------:R-:W-:Y:S05]  /*0dd0*/  @!P1 BRA `(.L_x_24) ;  /* 0x0000000000cc9947 */ /* 0x000fea0003800000 */
[----:B------:R-:W-:Y:S01]  /*0de0*/  IADD3 R38, PT, PT, R37, -0xd000000, RZ ;  /* 0xf300000025267810 */ /* 0x000fe20007ffe0ff */
[----:B------:R0:W1:Y:S01]  /*0df0*/  MUFU.RSQ R0, R37 ;  /* 0x0000002500007308 */ /* 0x0000620000001400 */
[----:B------:R-:W-:Y:S02]  /*0e00*/  BSSY.RECONVERGENT B1, `(.L_x_25) ;  /* 0x000000c000017945 */ /* 0x000fe40003800200 */
[----:B------:R-:W-:-:S13]  /*0e10*/  ISETP.GT.U32.AND P0, PT, R38, 0x727fffff, PT ;  /* 0x727fffff2600780c */ /* 0x000fda0003f04070 */
[----:B0-----:R-:W-:Y:S05]  /*0e20*/  @!P0 BRA `(.L_x_26) ;  /* 0x0000000000148947 */ /* 0x001fea0003800000 */
[----:B-1----:R-:W-:Y:S02]  /*0e30*/  MOV R0, R37 ;  /* 0x0000002500007202 */ /* 0x002fe40000000f00 */
[----:B------:R-:W-:-:S07]  /*0e40*/  MOV R38, 0xe60 ;  /* 0x00000e6000267802 */ /* 0x000fce0000000f00 */
[----:B------:R-:W-:Y:S05]  /*0e50*/  CALL.REL.NOINC `($__internal_1_$__cuda_sm20_sqrt_rn_f32_slowpath) ;  /* 0x0000002c00f47944 */ /* 0x000fea0003c00000 */
[----:B------:R-:W-:Y:S01]  /*0e60*/  MOV R44, R0 ;  /* 0x00000000002c7202 */ /* 0x000fe20000000f00 */
[----:B------:R-:W-:Y:S06]  /*0e70*/  BRA `(.L_x_27) ;  /* 0x0000000000107947 */ /* 0x000fec0003800000 */
.L_x_26:
[----:B-1----:R-:W-:Y:S01]  /*0e80*/  FMUL.FTZ R44, R37, R0 ;  /* 0x00000000252c7220 */ /* 0x002fe20000410000 */
[----:B------:R-:W-:-:S03]  /*0e90*/  FMUL.FTZ R0, R0, 0.5 ;  /* 0x3f00000000007820 */ /* 0x000fc60000410000 */
[----:B------:R-:W-:-:S04]  /*0ea0*/  FFMA R37, -R44, R44, R37 ;  /* 0x0000002c2c257223 */ /* 0x000fc80000000125 */
[----:B------:R-:W-:-:S07]  /*0eb0*/  FFMA R44, R37, R0, R44 ;  /* 0x00000000252c7223 */ /* 0x000fce000000002c */
.L_x_27:
[----:B------:R-:W-:Y:S05]  /*0ec0*/  BSYNC.RECONVERGENT B1 ;  /* 0x0000000000017941 */ /* 0x000fea0003800200 */
.L_x_25:
        /* <DEDUP_REMOVED lines=13> */
[----:B------:R-:W-:-:S07]  /*0fa0*/  MOV R37, R0 ;  /* 0x0000000000257202 */ /* 0x000fce0000000f00 */
.L_x_29:
[----:B------:R-:W-:Y:S05]  /*0fb0*/  BSYNC.RECONVERGENT B4 ;  /* 0x0000000000047941 */ /* 0x000fea0003800200 */
.L_x_28:
        /* <DEDUP_REMOVED lines=14> */
.L_x_31:
[----:B------:R-:W-:Y:S05]  /*10a0*/  BSYNC.RECONVERGENT B4 ;  /* 0x0000000000047941 */ /* 0x000fea0003800200 */
.L_x_30:
[----:B------:R-:W-:Y:S02]  /*10b0*/  FSETP.GT.AND P1, PT, R44, RZ, PT ;  /* 0x000000ff2c00720b */ /* 0x000fe40003f24000 */
[----:B------:R-:W-:-:S11]  /*10c0*/  PLOP3.LUT P0, PT, PT, PT, PT, 0x80, 0x8 ;  /* 0x000000000008781c */ /* 0x000fd60003f0f070 */
[----:B------:R-:W-:Y:S05]  /*10d0*/  @P1 BRA `(.L_x_24) ;  /* 0x00000000000c1947 */ /* 0x000fea0003800000 */
[----:B------:R-:W-:Y:S02]  /*10e0*/  FSETP.GT.AND P0, PT, R0, RZ, PT ;  /* 0x000000ff0000720b */ /* 0x000fe40003f04000 */
[----:B------:R-:W-:-:S11]  /*10f0*/  MOV R44, R40 ;  /* 0x00000028002c7202 */ /* 0x000fd60000000f00 */
[----:B------:R-:W-:-:S07]  /*1100*/  @P0 MOV R44, R0 ;  /* 0x00000000002c0202 */ /* 0x000fce0000000f00 */
.L_x_24:
[----:B------:R-:W-:Y:S05]  /*1110*/  BSYNC.RECONVERGENT B3 ;  /* 0x0000000000037941 */ /* 0x000fea0003800200 */
.L_x_23:
[----:B------:R-:W-:Y:S01]  /*1120*/  FADD R0, -R23, R36 ;  /* 0x0000002417007221 */ /* 0x000fe20000000100 */
[----:B------:R-:W-:Y:S01]  /*1130*/  FADD R37, -R24, R35 ;  /* 0x0000002318257221 */ /* 0x000fe20000000100 */
[----:B------:R-:W-:Y:S01]  /*1140*/  FADD R38, -R22, R34 ;  /* 0x0000002216267221 */ /* 0x000fe20000000100 */
[----:B------:R-:W-:Y:S01]  /*1150*/  FSEL R43, R40, 3.40282346638528859812e+38, P2 ;  /* 0x7f7fffff282b7808 */ /* 0x000fe20001000000 */
[C---:B------:R-:W-:Y:S01]  /*1160*/  FMUL R46, R0.reuse, R0 ;  /* 0x00000000002e7220 */ /* 0x040fe20000400000 */
[----:B------:R-:W-:Y:S01]  /*1170*/  FMUL R39, R0, R33 ;  /* 0x0000002100277220 */ /* 0x000fe20000400000 */
[----:B------:R-:W-:Y:S01]  /*1180*/  BSSY.RECONVERGENT B3, `(.L_x_32) ;  /* 0x0000042000037945 */ /* 0x000fe20003800200 */
[----:B------:R-:W-:Y:S01]  /*1190*/  FSETP.LT.AND P3, PT, R44, R43, P0 ;  /* 0x0000002b2c00720b */ /* 0x000fe20000761000 */
[C---:B------:R-:W-:Y:S01]  /*11a0*/  FFMA R41, R37.reuse, R37, R46 ;  /* 0x0000002525297223 */ /* 0x040fe2000000002e */
[----:B------:R-:W-:Y:S01]  /*11b0*/  FFMA R0, R37, R32, R39 ;  /* 0x0000002025007223 */ /* 0x000fe20000000027 */
[----:B------:R-:W-:-:S02]  /*11c0*/  PLOP3.LUT P1, PT, PT, PT, PT, 0x8, 0x80 ;  /* 0x000000000080781c */ /* 0x000fc40003f2e170 */
[C---:B------:R-:W-:Y:S01]  /*11d0*/  FFMA R46, R38.reuse, R38, R41 ;  /* 0x00000026262e7223 */ /* 0x040fe20000000029 */
[----:B------:R-:W-:Y:S01]  /*11e0*/  FFMA R0, R38, R31, R0 ;  /* 0x0000001f26007223 */ /* 0x000fe20000000000 */
[----:B------:R-:W-:Y:S02]  /*11f0*/  SEL R42, R42, RZ, !P2 ;  /* 0x000000ff2a2a7207 */ /* 0x000fe40005000000 */
[----:B------:R-:W-:Y:S01]  /*1200*/  FADD R37, -R7, R46 ;  /* 0x0000002e07257221 */ /* 0x000fe20000000100 */
[----:B------:R-:W-:Y:S01]  /*1210*/  FADD R41, R0, R0 ;  /* 0x0000000000297221 */ /* 0x000fe20000000000 */
[----:B------:R-:W-:Y:S02]  /*1220*/  MOV R40, R44 ;  /* 0x0000002c00287202 */ /* 0x000fe40000000f00 */
        /* <DEDUP_REMOVED lines=14> */
.L_x_35:
[----:B-1----:R-:W-:Y:S01]  /*1310*/  FMUL.FTZ R40, R37, R0 ;  /* 0x0000000025287220 */ /* 0x002fe20000410000 */
[----:B------:R-:W-:-:S03]  /*1320*/  FMUL.FTZ R0, R0, 0.5 ;  /* 0x3f00000000007820 */ /* 0x000fc60000410000 */
[----:B------:R-:W-:-:S04]  /*1330*/  FFMA R37, -R40, R40, R37 ;  /* 0x0000002828257223 */ /* 0x000fc80000000125 */
[----:B------:R-:W-:-:S07]  /*1340*/  FFMA R40, R37, R0, R40 ;  /* 0x0000000025287223 */ /* 0x000fce0000000028 */
.L_x_36:
[----:B------:R-:W-:Y:S05]  /*1350*/  BSYNC.RECONVERGENT B1 ;  /* 0x0000000000017941 */ /* 0x000fea0003800200 */
.L_x_34:
        /* <DEDUP_REMOVED lines=14> */
.L_x_38:
[----:B------:R-:W-:Y:S05]  /*1440*/  BSYNC.RECONVERGENT B4 ;  /* 0x0000000000047941 */ /* 0x000fea0003800200 */
.L_x_37:
        /* <DEDUP_REMOVED lines=14> */
.L_x_40:
[----:B------:R-:W-:Y:S05]  /*1530*/  BSYNC.RECONVERGENT B4 ;  /* 0x0000000000047941 */ /* 0x000fea0003800200 */
.L_x_39:
[----:B------:R-:W-:Y:S02]  /*1540*/  FSETP.GT.AND P0, PT, R40, RZ, PT ;  /* 0x000000ff2800720b */ /* 0x000fe40003f04000 */
[----:B------:R-:W-:-:S11]  /*1550*/  PLOP3.LUT P1, PT, PT, PT, PT, 0x80, 0x8 ;  /* 0x000000000008781c */ /* 0x000fd60003f2f070 */
[----:B------:R-:W-:Y:S05]  /*1560*/  @P0 BRA `(.L_x_33) ;  /* 0x00000000000c0947 */ /* 0x000fea0003800000 */
[----:B------:R-:W-:Y:S02]  /*1570*/  FSETP.GT.AND P1, PT, R0, RZ, PT ;  /* 0x000000ff0000720b */ /* 0x000fe40003f24000 */
[----:B------:R-:W-:-:S11]  /*1580*/  MOV R40, R44 ;  /* 0x0000002c00287202 */ /* 0x000fd60000000f00 */
[----:B------:R-:W-:-:S07]  /*1590*/  @P1 MOV R40, R0 ;  /* 0x0000000000281202 */ /* 0x000fce0000000f00 */
.L_x_33:
[----:B------:R-:W-:Y:S05]  /*15a0*/  BSYNC.RECONVERGENT B3 ;  /* 0x0000000000037941 */ /* 0x000fea0003800200 */
.L_x_32:
[----:B------:R-:W-:Y:S01]  /*15b0*/  FADD R0, -R20, R36 ;  /* 0x0000002414007221 */ /* 0x000fe20000000100 */
[----:B------:R-:W-:Y:S01]  /*15c0*/  FADD R37, -R21, R35 ;  /* 0x0000002315257221 */ /* 0x000fe20000000100 */
[----:B------:R-:W-:Y:S01]  /*15d0*/  FADD R38, -R19, R34 ;  /* 0x0000002213267221 */ /* 0x000fe20000000100 */
[----:B------:R-:W-:Y:S01]  /*15e0*/  FSEL R43, R44, R43, P3 ;  /* 0x0000002b2c2b7208 */ /* 0x000fe20001800000 */
[C---:B------:R-:W-:Y:S01]  /*15f0*/  FMUL R46, R0.reuse, R0 ;  /* 0x00000000002e7220 */ /* 0x040fe20000400000 */
[----:B------:R-:W-:Y:S01]  /*1600*/  FMUL R39, R0, R33 ;  /* 0x0000002100277220 */ /* 0x000fe20000400000 */
[----:B------:R-:W-:Y:S01]  /*1610*/  BSSY.RECONVERGENT B3, `(.L_x_41) ;  /* 0x0000042000037945 */ /* 0x000fe20003800200 */
[----:B------:R-:W-:Y:S01]  /*1620*/  FSETP.LT.AND P4, PT, R40, R43, P1 ;  /* 0x0000002b2800720b */ /* 0x000fe20000f81000 */
[C---:B------:R-:W-:Y:S01]  /*1630*/  FFMA R41, R37.reuse, R37, R46 ;  /* 0x0000002525297223 */ /* 0x040fe2000000002e */
[----:B------:R-:W-:Y:S01]  /*1640*/  FFMA R0, R37, R32, R39 ;  /* 0x0000002025007223 */ /* 0x000fe20000000027 */
[----:B------:R-:W-:-:S02]  /*1650*/  SEL R44, R42, 0x1, !P3 ;  /* 0x000000012a2c7807 */ /* 0x000fc40005800000 */
[C---:B------:R-:W-:Y:S01]  /*1660*/  FFMA R41, R38.reuse, R38, R41 ;  /* 0x0000002626297223 */ /* 0x040fe20000000029 */
[----:B------:R-:W-:Y:S01]  /*1670*/  FFMA R0, R38, R31, R0 ;  /* 0x0000001f26007223 */ /* 0x000fe20000000000 */
[----:B------:R-:W-:Y:S02]  /*1680*/  PLOP3.LUT P0, PT, PT, PT, PT, 0x8, 0x80 ;  /* 0x000000000080781c */ /* 0x000fe40003f0e170 */
        /* <DEDUP_REMOVED lines=17> */
.L_x_44:
[----:B-1----:R-:W-:Y:S01]  /*17a0*/  FMUL.FTZ R42, R37, R0 ;  /* 0x00000000252a7220 */ /* 0x002fe20000410000 */
[----:B------:R-:W-:-:S03]  /*17b0*/  FMUL.FTZ R0, R0, 0.5 ;  /* 0x3f00000000007820 */ /* 0x000fc60000410000 */
[----:B------:R-:W-:-:S04]  /*17c0*/  FFMA R37, -R42, R42, R37 ;  /* 0x0000002a2a257223 */ /* 0x000fc80000000125 */
[----:B------:R-:W-:-:S07]  /*17d0*/  FFMA R42, R37, R0, R42 ;  /* 0x00000000252a7223 */ /* 0x000fce000000002a */
.L_x_45:
[----:B------:R-:W-:Y:S05]  /*17e0*/  BSYNC.RECONVERGENT B1 ;  /* 0x0000000000017941 */ /* 0x000fea0003800200 */
.L_x_43:
        /* <DEDUP_REMOVED lines=14> */
.L_x_47:
[----:B------:R-:W-:Y:S05]  /*18d0*/  BSYNC.RECONVERGENT B4 ;  /* 0x0000000000047941 */ /* 0x000fea0003800200 */
.L_x_46:
        /* <DEDUP_REMOVED lines=14> */
.L_x_49:
[----:B------:R-:W-:Y:S05]  /*19c0*/  BSYNC.RECONVERGENT B4 ;  /* 0x0000000000047941 */ /* 0x000fea0003800200 */
.L_x_48:
[----:B------:R-:W-:Y:S02]  /*19d0*/  FSETP.GT.AND P1, PT, R42, RZ, PT ;  /* 0x000000ff2a00720b */ /* 0x000fe40003f24000 */
[----:B------:R-:W-:-:S11]  /*19e0*/  PLOP3.LUT P0, PT, PT, PT, PT, 0x80, 0x8 ;  /* 0x000000000008781c */ /* 0x000fd60003f0f070 */
[----:B------:R-:W-:Y:S05]  /*19f0*/  @P1 BRA `(.L_x_42) ;  /* 0x00000000000c1947 */ /* 0x000fea0003800000 */
[----:B------:R-:W-:Y:S02]  /*1a00*/  FSETP.GT.AND P0, PT, R0, RZ, PT ;  /* 0x000000ff0000720b */ /* 0x000fe40003f04000 */
[----:B------:R-:W-:-:S11]  /*1a10*/  MOV R42, R40 ;  /* 0x00000028002a7202 */ /* 0x000fd60000000f00 */
[----:B------:R-:W-:-:S07]  /*1a20*/  @P0 MOV R42, R0 ;  /* 0x00000000002a0202 */ /* 0x000fce0000000f00 */
.L_x_42:
[----:B------:R-:W-:Y:S05]  /*1a30*/  BSYNC.RECONVERGENT B3 ;  /* 0x0000000000037941 */ /* 0x000fea0003800200 */
.L_x_41:
[----:B------:R-:W-:Y:S01]  /*1a40*/  FADD R0, -R17, R36 ;  /* 0x0000002411007221 */ /* 0x000fe20000000100 */
[----:B------:R-:W-:Y:S01]  /*1a50*/  FADD R37, -R18, R35 ;  /* 0x0000002312257221 */ /* 0x000fe20000000100 */
[----:B------:R-:W-:Y:S01]  /*1a60*/  FADD R38, -R16, R34 ;  /* 0x0000002210267221 */ /* 0x000fe20000000100 */
[----:B------:R-:W-:Y:S01]  /*1a70*/  FSEL R43, R40, R43, P4 ;  /* 0x0000002b282b7208 */ /* 0x000fe20002000000 */
[C---:B------:R-:W-:Y:S01]  /*1a80*/  FMUL R46, R0.reuse, R0 ;  /* 0x00000000002e7220 */ /* 0x040fe20000400000 */
[----:B------:R-:W-:Y:S01]  /*1a90*/  FMUL R39, R0, R33 ;  /* 0x0000002100277220 */ /* 0x000fe20000400000 */
[----:B------:R-:W-:Y:S01]  /*1aa0*/  BSSY.RECONVERGENT B3, `(.L_x_50) ;  /* 0x0000041000037945 */ /* 0x000fe20003800200 */
[----:B------:R-:W-:Y:S01]  /*1ab0*/  PLOP3.LUT P1, PT, PT, PT, PT, 0x8, 0x80 ;  /* 0x000000000080781c */ /* 0x000fe20003f2e170 */
[C---:B------:R-:W-:Y:S01]  /*1ac0*/  FFMA R41, R37.reuse, R37, R46 ;  /* 0x0000002525297223 */ /* 0x040fe2000000002e */
[----:B------:R-:W-:Y:S01]  /*1ad0*/  FFMA R0, R37, R32, R39 ;  /* 0x0000002025007223 */ /* 0x000fe20000000027 */
[----:B------:R-:W-:-:S02]  /*1ae0*/  FSETP.LT.AND P0, PT, R42, R43, P0 ;  /* 0x0000002b2a00720b */ /* 0x000fc40000701000 */
[C---:B------:R-:W-:Y:S01]  /*1af0*/  FFMA R46, R38.reuse, R38, R41 ;  /* 0x00000026262e7223 */ /* 0x040fe20000000029 */
[----:B------:R-:W-:Y:S01]  /*1b00*/  FFMA R0, R38, R31, R0 ;  /* 0x0000001f26007223 */ /* 0x000fe20000000000 */
[----:B------:R-:W-:Y:S02]  /*1b10*/  SEL R44, R44, 0x2, !P4 ;  /* 0x000000022c2c7807 */ /* 0x000fe40006000000 */
        /* <DEDUP_REMOVED lines=17> */
.L_x_53:
[----:B-1----:R-:W-:Y:S01]  /*1c30*/  FMUL.FTZ R2, R37, R0 ;  /* 0x0000000025027220 */ /* 0x002fe20000410000 */
[----:B------:R-:W-:-:S03]  /*1c40*/  FMUL.FTZ R0, R0, 0.5 ;  /* 0x3f00000000007820 */ /* 0x000fc60000410000 */
[----:B------:R-:W-:-:S04]  /*1c50*/  FFMA R37, -R2, R2, R37 ;  /* 0x0000000202257223 */ /* 0x000fc80000000125 */
[----:B------:R-:W-:-:S07]  /*1c60*/  FFMA R2, R37, R0, R2 ;  /* 0x0000000025027223 */ /* 0x000fce0000000002 */
.L_x_54:
[----:B------:R-:W-:Y:S05]  /*1c70*/  BSYNC.RECONVERGENT B1 ;  /* 0x0000000000017941 */ /* 0x000fea0003800200 */
.L_x_52:
        /* <DEDUP_REMOVED lines=14> */
.L_x_56:
[----:B------:R-:W-:Y:S05]  /*1d60*/  BSYNC.RECONVERGENT B4 ;  /* 0x0000000000047941 */ /* 0x000fea0003800200 */
.L_x_55:
[----:B------:R-:W0:Y:S01]  /*1d70*/  MUFU.RCP R0, R3 ;  /* 0x0000000300007308 */ /* 0x000e220000001000 */
[----:B------:R-:W-:Y:S01]  /*1d80*/  FADD R38, -R41, R2 ;  /* 0x0000000229267221 */ /* 0x000fe20000000100 */
        /* <DEDUP_REMOVED lines=11> */
.L_x_58:
[----:B------:R-:W-:Y:S05]  /*1e40*/  BSYNC.RECONVERGENT B4 ;  /* 0x0000000000047941 */ /* 0x000fea0003800200 */
.L_x_57:
[----:B------:R-:W-:Y:S02]  /*1e50*/  FSETP.GT.AND P5, PT, R40, RZ, PT ;  /* 0x000000ff2800720b */ /* 0x000fe40003fa4000 */
[----:B------:R-:W-:-:S11]  /*1e60*/  PLOP3.LUT P1, PT, PT, PT, PT, 0x80, 0x8 ;  /* 0x000000000008781c */ /* 0x000fd60003f2f070 */
[----:B------:R-:W-:Y:S05]  /*1e70*/  @P5 BRA `(.L_x_51) ;  /* 0x00000000000c5947 */ /* 0x000fea0003800000 */
[----:B------:R-:W-:Y:S02]  /*1e80*/  FSETP.GT.AND P1, PT, R0, RZ, PT ;  /* 0x000000ff0000720b */ /* 0x000fe40003f24000 */
[----:B------:R-:W-:-:S11]  /*1e90*/  MOV R40, R42 ;  /* 0x0000002a00287202 */ /* 0x000fd60000000f00 */
[----:B------:R-:W-:-:S07]  /*1ea0*/  @P1 MOV R40, R0 ;  /* 0x0000000000281202 */ /* 0x000fce0000000f00 */
.L_x_51:
[----:B------:R-:W-:Y:S05]  /*1eb0*/  BSYNC.RECONVERGENT B3 ;  /* 0x0000000000037941 */ /* 0x000fea0003800200 */
.L_x_50:
[----:B------:R-:W-:Y:S02]  /*1ec0*/  FSEL R43, R42, R43, P0 ;  /* 0x0000002b2a2b7208 */ /* 0x000fe40000000000 */
[----:B------:R-:W-:Y:S02]  /*1ed0*/  SEL R42, R44, 0x3, !P0 ;  /* 0x000000032c2a7807 */ /* 0x000fe40004000000 */
[----:B------:R-:W-:-:S04]  /*1ee0*/  FSETP.LT.AND P1, PT, R40, R43, P1 ;  /* 0x0000002b2800720b */ /* 0x000fc80000f21000 */
[----:B------:R-:W-:Y:S02]  /*1ef0*/  PLOP3.LUT P4, PT, P4, P1, P0, 0xfe, 0x0 ;  /* 0x000000000000781c */ /* 0x000fe40002783f06 */
[----:B------:R-:W-:Y:S02]  /*1f00*/  SEL R42, R42, 0x4, !P1 ;  /* 0x000000042a2a7807 */ /* 0x000fe40004800000 */
[----:B------:R-:W-:Y:S02]  /*1f10*/  PLOP3.LUT P4, PT, P2, P4, P3, 0xfe, 0x0 ;  /* 0x000000000000781c */ /* 0x000fe40001789f36 */
[----:B------:R-:W-:-:S11]  /*1f20*/  FSEL R43, R40, R43, P1 ;  /* 0x0000002b282b7208 */ /* 0x000fd60000800000 */
[----:B------:R-:W-:Y:S05]  /*1f30*/  @!P4 BRA `(.L_x_59) ;  /* 0x0000001800a8c947 */ /* 0x000fea0003800000 */
[----:B------:R-:W0:Y:S02]  /*1f40*/  LDC.64 R2, c[0x0][0x388] ;  /* 0x0000e200ff027b82 */ /* 0x000e240000000a00 */
[----:B0-----:R-:W-:-:S05]  /*1f50*/  IMAD.WIDE R2, R42, 0x1c, R2 ;  /* 0x0000001c2a027825 */ /* 0x001fca00078e0202 */
[----:B------:R-:W2:Y:S04]  /*1f60*/  LDG.E R37, desc[UR4][R2.64+0x4] ;  /* 0x0000040402257981 */ /* 0x000ea8000c1e1900 */
[----:B------:R-:W3:Y:S04]  /*1f70*/  LDG.E R0, desc[UR4][R2.64] ;  /* 0x0000000402007981 */ /* 0x000ee8000c1e1900 */
[----:B------:R-:W4:Y:S01]  /*1f80*/  LDG.E R39, desc[UR4][R2.64+0x8] ;  /* 0x0000080402277981 */ /* 0x000f22000c1e1900 */
[C---:B------:R-:W-:Y:S01]  /*1f90*/  FFMA R36, R43.reuse, R33, R36 ;  /* 0x000000212b247223 */ /* 0x040fe20000000024 */
[C---:B------:R-:W-:Y:S01]  /*1fa0*/  FFMA R35, R43.reuse, R32, R35 ;  /* 0x000000202b237223 */ /* 0x040fe20000000023 */
[----:B------:R-:W-:Y:S01]  /*1fb0*/  FFMA R34, R43, R31, R34 ;  /* 0x0000001f2b227223 */ /* 0x000fe20000000022 */
[----:B------:R-:W-:Y:S01]  /*1fc0*/  BSSY.RECONVERGENT B1, `(.L_x_60) ;  /* 0x0000013000017945 */ /* 0x000fe20003800200 */
[----:B--2---:R-:W-:Y:S01]  /*1fd0*/  FADD R54, R36, -R37 ;  /* 0x8000002524367221 */ /* 0x004fe20000000000 */
[----:B---3--:R-:W-:-:S03]  /*1fe0*/  FADD R47, R35, -R0 ;  /* 0x80000000232f7221 */ /* 0x008fc60000000000 */
[----:B------:R-:W-:Y:S01]  /*1ff0*/  FMUL R0, R54, R54 ;  /* 0x0000003636007220 */ /* 0x000fe20000400000 */
[----:B----4-:R-:W-:-:S03]  /*2000*/  FADD R52, R34, -R39 ;  /* 0x8000002722347221 */ /* 0x010fc60000000000 */
[----:B------:R-:W-:-:S04]  /*2010*/  FFMA R37, R47, R47, R0 ;  /* 0x0000002f2f257223 */ /* 0x000fc80000000000 */
[----:B------:R-:W-:-:S04]  /*2020*/  FFMA R37, R52, R52, R37 ;  /* 0x0000003434257223 */ /* 0x000fc80000000025 */
[----:B------:R0:W1:Y:S01]  /*2030*/  MUFU.RSQ R2, R37 ;  /* 0x0000002500027308 */ /* 0x0000620000001400 */
[----:B------:R-:W-:-:S04]  /*2040*/  IADD3 R0, PT, PT, R37, -0xd000000, RZ ;  /* 0xf300000025007810 */ /* 0x000fc80007ffe0ff */
[----:B------:R-:W-:-:S13]  /*2050*/  ISETP.GT.U32.AND P0, PT, R0, 0x727fffff, PT ;  /* 0x727fffff0000780c */ /* 0x000fda0003f04070 */
[----:B01----:R-:W-:Y:S05]  /*2060*/  @!P0 BRA `(.L_x_61) ;  /* 0x0000000000108947 */ /* 0x003fea0003800000 */
[----:B------:R-:W-:Y:S02]  /*2070*/  MOV R0, R37 ;  /* 0x0000002500007202 */ /* 0x000fe40000000f00 */
[----:B------:R-:W-:-:S07]  /*2080*/  MOV R38, 0x20a0 ;  /* 0x000020a000267802 */ /* 0x000fce0000000f00 */
[----:B------:R-:W-:Y:S05]  /*2090*/  CALL.REL.NOINC `($__internal_1_$__cuda_sm20_sqrt_rn_f32_slowpath) ;  /* 0x0000001c00647944 */ /* 0x000fea0003c00000 */
[----:B------:R-:W-:Y:S05]  /*20a0*/  BRA `(.L_x_62) ;  /* 0x0000000000107947 */ /* 0x000fea0003800000 */
.L_x_61:
[----:B------:R-:W-:Y:S01]  /*20b0*/  FMUL.FTZ R0, R37, R2 ;  /* 0x0000000225007220 */ /* 0x000fe20000410000 */
[----:B------:R-:W-:-:S03]  /*20c0*/  FMUL.FTZ R2, R2, 0.5 ;  /* 0x3f00000002027820 */ /* 0x000fc60000410000 */
[----:B------:R-:W-:-:S04]  /*20d0*/  FFMA R3, -R0, R0, R37 ;  /* 0x0000000000037223 */ /* 0x000fc80000000125 */
[----:B------:R-:W-:-:S07]  /*20e0*/  FFMA R0, R3, R2, R0 ;  /* 0x0000000203007223 */ /* 0x000fce0000000000 */
.L_x_62:
[----:B------:R-:W-:Y:S05]  /*20f0*/  BSYNC.RECONVERGENT B1 ;  /* 0x0000000000017941 */ /* 0x000fea0003800200 */
.L_x_60:
[----:B------:R-:W-:Y:S01]  /*2100*/  FSETP.GT.AND P0, PT, R0, RZ, PT ;  /* 0x000000ff0000720b */ /* 0x000fe20003f04000 */
[----:B------:R-:W-:-:S12]  /*2110*/  BSSY.RECONVERGENT B2, `(.L_x_63) ;  /* 0x0000013000027945 */ /* 0x000fd80003800200 */
[----:B------:R-:W-:Y:S05]  /*2120*/  @!P0 BRA `(.L_x_64) ;  /* 0x0000000000448947 */ /* 0x000fea0003800000 */
[----:B------:R-:W-:Y:S01]  /*2130*/  IADD3 R2, PT, PT, R0, 0x1800000, RZ ;  /* 0x0180000000027810 */ /* 0x000fe20007ffe0ff */
[----:B------:R-:W-:Y:S03]  /*2140*/  BSSY.RECONVERGENT B3, `(.L_x_65) ;  /* 0x000000c000037945 */ /* 0x000fe60003800200 */
[----:B------:R-:W-:-:S04]  /*2150*/  LOP3.LUT R2, R2, 0x7f800000, RZ, 0xc0, !PT ;  /* 0x7f80000002027812 */ /* 0x000fc800078ec0ff */
[----:B------:R-:W-:-:S13]  /*2160*/  ISETP.GT.U32.AND P0, PT, R2, 0x1ffffff, PT ;  /* 0x01ffffff0200780c */ /* 0x000fda0003f04070 */
[----:B------:R-:W-:Y:S05]  /*2170*/  @P0 BRA `(.L_x_66) ;  /* 0x0000000000100947 */ /* 0x000fea0003800000 */
[----:B------:R-:W-:-:S07]  /*2180*/  MOV R38, 0x21a0 ;  /* 0x000021a000267802 */ /* 0x000fce0000000f00 */
[----:B------:R-:W-:Y:S05]  /*2190*/  CALL.REL.NOINC `($__internal_0_$__cuda_sm20_rcp_rn_f32_slowpath) ;  /* 0x0000001800507944 */ /* 0x000fea0003c00000 */
[----:B------:R-:W-:Y:S01]  /*21a0*/  MOV R3, R0 ;  /* 0x0000000000037202 */ /* 0x000fe20000000f00 */
[----:B------:R-:W-:Y:S06]  /*21b0*/  BRA `(.L_x_67) ;  /* 0x0000000000107947 */ /* 0x000fec0003800000 */
.L_x_66:
[----:B------:R-:W0:Y:S02]  /*21c0*/  MUFU.RCP R3, R0 ;  /* 0x0000000000037308 */ /* 0x000e240000001000 */
[----:B0-----:R-:W-:-:S04]  /*21d0*/  FFMA R2, R3, R0, -1 ;  /* 0xbf80000003027423 */ /* 0x001fc80000000000 */
[----:B------:R-:W-:-:S04]  /*21e0*/  FADD.FTZ R2, -R2, -RZ ;  /* 0x800000ff02027221 */ /* 0x000fc80000010100 */
[----:B------:R-:W-:-:S07]  /*21f0*/  FFMA R3, R3, R2, R3 ;  /* 0x0000000203037223 */ /* 0x000fce0000000003 */
.L_x_67:
[----:B------:R-:W-:Y:S05]  /*2200*/  BSYNC.RECONVERGENT B3 ;  /* 0x0000000000037941 */ /* 0x000fea0003800200 */
.L_x_65:
[-C--:B------:R-:W-:Y:S01]  /*2210*/  FMUL R47, R47, R3.reuse ;  /* 0x000000032f2f7220 */ /* 0x080fe20000400000 */
[-C--:B------:R-:W-:Y:S01]  /*2220*/  FMUL R54, R54, R3.reuse ;  /* 0x0000000336367220 */ /* 0x080fe20000400000 */
[----:B------:R-:W-:-:S07]  /*2230*/  FMUL R52, R52, R3 ;  /* 0x0000000334347220 */ /* 0x000fce0000400000 */
.L_x_64:
[----:B------:R-:W-:Y:S05]  /*2240*/  BSYNC.RECONVERGENT B2 ;  /* 0x0000000000027941 */ /* 0x000fea0003800200 */
.L_x_63:
[----:B------:R-:W-:Y:S01]  /*2250*/  IADD3 R0, PT, PT, R4, -0xd000000, RZ ;  /* 0xf300000004007810 */ /* 0x000fe20007ffe0ff */
[----:B------:R0:W1:Y:S01]  /*2260*/  MUFU.RSQ R37, R4 ;  /* 0x0000000400257308 */ /* 0x0000620000001400 */
[----:B------:R-:W-:Y:S01]  /*2270*/  BSSY.RECONVERGENT B1, `(.L_x_68) ;  /* 0x000000e000017945 */ /* 0x000fe20003800200 */
[----:B------:R-:W-:Y:S01]  /*2280*/  FADD R44, -R32, -RZ ;  /* 0x800000ff202c7221 */ /* 0x000fe20000000100 */
[----:B------:R-:W-:Y:S01]  /*2290*/  ISETP.GT.U32.AND P0, PT, R0, 0x727fffff, PT ;  /* 0x727fffff0000780c */ /* 0x000fe20003f04070 */
[----:B------:R-:W-:Y:S01]  /*22a0*/  FADD R43, -R33, -RZ ;  /* 0x800000ff212b7221 */ /* 0x000fe20000000100 */
[----:B------:R-:W-:-:S11]  /*22b0*/  FADD R41, -R31, -RZ ;  /* 0x800000ff1f297221 */ /* 0x000fd60000000100 */
[----:B0-----:R-:W-:Y:S05]  /*22c0*/  @!P0 BRA `(.L_x_69) ;  /* 0x0000000000108947 */ /* 0x001fea0003800000 */
[----:B------:R-:W-:Y:S02]  /*22d0*/  MOV R0, R4 ;  /* 0x0000000400007202 */ /* 0x000fe40000000f00 */
[----:B------:R-:W-:-:S07]  /*22e0*/  MOV R38, 0x2300 ;  /* 0x0000230000267802 */ /* 0x000fce0000000f00 */
[----:B-1----:R-:W-:Y:S05]  /*22f0*/  CALL.REL.NOINC `($__internal_1_$__cuda_sm20_sqrt_rn_f32_slowpath) ;  /* 0x0000001800cc7944 */ /* 0x002fea0003c00000 */
[----:B------:R-:W-:Y:S05]  /*2300*/  BRA `(.L_x_70) ;  /* 0x0000000000107947 */ /* 0x000fea0003800000 */
.L_x_69:
[----:B-1----:R-:W-:Y:S01]  /*2310*/  FMUL.FTZ R3, R4, R37 ;  /* 0x0000002504037220 */ /* 0x002fe20000410000 */
[----:B------:R-:W-:-:S03]  /*2320*/  FMUL.FTZ R2, R37, 0.5 ;  /* 0x3f00000025027820 */ /* 0x000fc60000410000 */
[----:B------:R-:W-:-:S04]  /*2330*/  FFMA R0, -R3, R3, R4 ;  /* 0x0000000303007223 */ /* 0x000fc80000000104 */
[----:B------:R-:W-:-:S07]  /*2340*/  FFMA R0, R0, R2, R3 ;  /* 0x0000000200007223 */ /* 0x000fce0000000003 */
.L_x_70:
[----:B------:R-:W-:Y:S05]  /*2350*/  BSYNC.RECONVERGENT B1 ;  /* 0x0000000000017941 */ /* 0x000fea0003800200 */
.L_x_68:
        /* <DEDUP_REMOVED lines=12> */
.L_x_74:
[----:B------:R-:W0:Y:S02]  /*2420*/  MUFU.RCP R3, R0 ;  /* 0x0000000000037308 */ /* 0x000e240000001000 */
[----:B0-----:R-:W-:-:S04]  /*2430*/  FFMA R2, R3, R0, -1 ;  /* 0xbf80000003027423 */ /* 0x001fc80000000000 */
[----:B------:R-:W-:-:S04]  /*2440*/  FADD.FTZ R2, -R2, -RZ ;  /* 0x800000ff02027221 */ /* 0x000fc80000010100 */
[----:B------:R-:W-:-:S07]  /*2450*/  FFMA R2, R3, R2, R3 ;  /* 0x0000000203027223 */ /* 0x000fce0000000003 */
.L_x_75:
[----:B------:R-:W-:Y:S05]  /*2460*/  BSYNC.RECONVERGENT B3 ;  /* 0x0000000000037941 */ /* 0x000fea0003800200 */
.L_x_73:
[-C--:B------:R-:W-:Y:S01]  /*2470*/  FMUL R44, R44, R2.reuse ;  /* 0x000000022c2c7220 */ /* 0x080fe20000400000 */
[-C--:B------:R-:W-:Y:S01]  /*2480*/  FMUL R43, R43, R2.reuse ;  /* 0x000000022b2b7220 */ /* 0x080fe20000400000 */
[----:B------:R-:W-:-:S07]  /*2490*/  FMUL R41, R41, R2 ;  /* 0x0000000229297220 */ /* 0x000fce0000400000 */
.L_x_72:
[----:B------:R-:W-:Y:S05]  /*24a0*/  BSYNC.RECONVERGENT B2 ;  /* 0x0000000000027941 */ /* 0x000fea0003800200 */
.L_x_71:
[----:B------:R-:W0:Y:S08]  /*24b0*/  LDC.64 R58, c[0x0][0x390] ;  /* 0x0000e400ff3a7b82 */ /* 0x000e300000000a00 */
[----:B------:R-:W1:Y:S01]  /*24c0*/  LDC.64 R38, c[0x0][0x388] ;  /* 0x0000e200ff267b82 */ /* 0x000e620000000a00 */
[----:B0-----:R-:W2:Y:S04]  /*24d0*/  LDG.E R51, desc[UR4][R58.64+0x4] ;  /* 0x000004043a337981 */ /* 0x001ea8000c1e1900 */
[----:B------:R-:W3:Y:S04]  /*24e0*/  LDG.E R56, desc[UR4][R58.64] ;  /* 0x000000043a387981 */ /* 0x000ee8000c1e1900 */
[----:B------:R-:W4:Y:S01]  /*24f0*/  LDG.E R49, desc[UR4][R58.64+0x8] ;  /* 0x000008043a317981 */ /* 0x000f22000c1e1900 */
[----:B-1----:R-:W-:-:S05]  /*2500*/  IMAD.WIDE R38, R42, 0x1c, R38 ;  /* 0x0000001c2a267825 */ /* 0x002fca00078e0226 */
[----:B------:R0:W5:Y:S04]  /*2510*/  LDG.E R4, desc[UR4][R38.64+0x10] ;  /* 0x0000100426047981 */ /* 0x000168000c1e1900 */
[----:B------:R0:W5:Y:S04]  /*2520*/  LDG.E R3, desc[UR4][R38.64+0x14] ;  /* 0x0000140426037981 */ /* 0x000168000c1e1900 */
[----:B------:R0:W5:Y:S01]  /*2530*/  LDG.E R2, desc[UR4][R38.64+0x18] ;  /* 0x0000180426027981 */ /* 0x000162000c1e1900 */
[----:B------:R-:W-:Y:S01]  /*2540*/  BSSY.RECONVERGENT B1, `(.L_x_76) ;  /* 0x0000013000017945 */ /* 0x000fe20003800200 */
[----:B--2---:R-:W-:Y:S01]  /*2550*/  FADD R51, -R36, R51 ;  /* 0x0000003324337221 */ /* 0x004fe20000000100 */
[----:B---3--:R-:W-:-:S03]  /*2560*/  FADD R56, -R35, R56 ;  /* 0x0000003823387221 */ /* 0x008fc60000000100 */
[----:B------:R-:W-:Y:S01]  /*2570*/  FMUL R37, R51, R51 ;  /* 0x0000003333257220 */ /* 0x000fe20000400000 */
[----:B----4-:R-:W-:-:S03]  /*2580*/  FADD R49, -R34, R49 ;  /* 0x0000003122317221 */ /* 0x010fc60000000100 */
        /* <DEDUP_REMOVED lines=8> */
[----:B-----5:R-:W-:Y:S05]  /*2610*/  CALL.REL.NOINC `($__internal_1_$__cuda_sm20_sqrt_rn_f32_slowpath) ;  /* 0x0000001800047944 */ /* 0x020fea0003c00000 */
[----:B------:R-:W-:Y:S05]  /*2620*/  BRA `(.L_x_78) ;  /* 0x0000000000107947 */ /* 0x000fea0003800000 */
.L_x_77:
[----:B------:R-:W-:Y:S01]  /*2630*/  FMUL.FTZ R0, R37, R46 ;  /* 0x0000002e25007220 */ /* 0x000fe20000410000 */
[----:B------:R-:W-:-:S03]  /*2640*/  FMUL.FTZ R38, R46, 0.5 ;  /* 0x3f0000002e267820 */ /* 0x000fc60000410000 */
[----:B------:R-:W-:-:S04]  /*2650*/  FFMA R37, -R0, R0, R37 ;  /* 0x0000000000257223 */ /* 0x000fc80000000125 */
[----:B------:R-:W-:-:S07]  /*2660*/  FFMA R0, R37, R38, R0 ;  /* 0x0000002625007223 */ /* 0x000fce0000000000 */
.L_x_78:
[----:B------:R-:W-:Y:S05]  /*2670*/  BSYNC.RECONVERGENT B1 ;  /* 0x0000000000017941 */ /* 0x000fea0003800200 */
.L_x_76:
        /* <DEDUP_REMOVED lines=9> */
[----:B-----5:R-:W-:Y:S05]  /*2710*/  CALL.REL.NOINC `($__internal_0_$__cuda_sm20_rcp_rn_f32_slowpath) ;  /* 0x0000001000f07944 */ /* 0x020fea0003c00000 */
[----:B------:R-:W-:Y:S01]  /*2720*/  MOV R38, R0 ;  /* 0x0000000000267202 */ /* 0x000fe20000000f00 */
[----:B------:R-:W-:Y:S06]  /*2730*/  BRA `(.L_x_83) ;  /* 0x0000000000107947 */ /* 0x000fec0003800000 */
.L_x_82:
[----:B------:R-:W0:Y:S02]  /*2740*/  MUFU.RCP R37, R0 ;  /* 0x0000000000257308 */ /* 0x000e240000001000 */
[----:B0-----:R-:W-:-:S04]  /*2750*/  FFMA R38, R37, R0, -1 ;  /* 0xbf80000025267423 */ /* 0x001fc80000000000 */
[----:B------:R-:W-:-:S04]  /*2760*/  FADD.FTZ R38, -R38, -RZ ;  /* 0x800000ff26267221 */ /* 0x000fc80000010100 */
[----:B------:R-:W-:-:S07]  /*2770*/  FFMA R38, R37, R38, R37 ;  /* 0x0000002625267223 */ /* 0x000fce0000000025 */
.L_x_83:
[----:B------:R-:W-:Y:S05]  /*2780*/  BSYNC.RECONVERGENT B3 ;  /* 0x0000000000037941 */ /* 0x000fea0003800200 */
.L_x_81:
[-C--:B------:R-:W-:Y:S01]  /*2790*/  FMUL R56, R56, R38.reuse ;  /* 0x0000002638387220 */ /* 0x080fe20000400000 */
[-C--:B------:R-:W-:Y:S01]  /*27a0*/  FMUL R51, R51, R38.reuse ;  /* 0x0000002633337220 */ /* 0x080fe20000400000 */
[----:B------:R-:W-:-:S07]  /*27b0*/  FMUL R49, R49, R38 ;  /* 0x0000002631317220 */ /* 0x000fce0000400000 */
.L_x_80:
[----:B------:R-:W-:Y:S05]  /*27c0*/  BSYNC.RECONVERGENT B2 ;  /* 0x0000000000027941 */ /* 0x000fea0003800200 */
.L_x_79:
[----:B------:R-:W0:Y:S02]  /*27d0*/  LDC.64 R38, c[0x0][0x390] ;  /* 0x0000e400ff267b82 */ /* 0x000e240000000a00 */
[----:B0-----:R0:W5:Y:S04]  /*27e0*/  LDG.E R58, desc[UR4][R38.64+0x18] ;  /* 0x00001804263a7981 */ /* 0x001168000c1e1900 */
[----:B------:R0:W5:Y:S04]  /*27f0*/  LDG.E R45, desc[UR4][R38.64+0x1c] ;  /* 0x00001c04262d7981 */ /* 0x000168000c1e1900 */
[----:B------:R0:W5:Y:S01]  /*2800*/  LDG.E R37, desc[UR4][R38.64+0x20] ;  /* 0x0000200426257981 */ /* 0x000162000c1e1900 */
[----:B------:R-:W-:Y:S01]  /*2810*/  FMUL R53, R51, R54 ;  /* 0x0000003633357220 */ /* 0x000fe20000400000 */
[----:B------:R-:W-:Y:S03]  /*2820*/  BSSY.RECONVERGENT B1, `(.L_x_84) ;  /* 0x000004f000017945 */ /* 0x000fe60003800200 */
[----:B------:R-:W-:-:S04]  /*2830*/  FFMA R0, R56, R47, R53 ;  /* 0x0000002f38007223 */ /* 0x000fc80000000035 */
[----:B------:R-:W-:-:S04]  /*2840*/  FFMA R0, R49, R52, R0 ;  /* 0x0000003431007223 */ /* 0x000fc80000000000 */
[----:B------:R-:W-:-:S04]  /*2850*/  FADD R46, R0, R0 ;  /* 0x00000000002e7221 */ /* 0x000fc80000000000 */
[C---:B------:R-:W-:Y:S01]  /*2860*/  FFMA R48, R46.reuse, R54, -R51 ;  /* 0x000000362e307223 */ /* 0x040fe20000000833 */
[C---:B------:R-:W-:Y:S01]  /*2870*/  FFMA R51, R46.reuse, R47, -R56 ;  /* 0x0000002f2e337223 */ /* 0x040fe20000000838 */
[----:B------:R-:W-:Y:S02]  /*2880*/  FFMA R46, R46, R52, -R49 ;  /* 0x000000342e2e7223 */ /* 0x000fe40000000831 */
[----:B------:R-:W-:-:S04]  /*2890*/  FMUL R48, R48, R43 ;  /* 0x0000002b30307220 */ /* 0x000fc80000400000 */
[----:B------:R-:W-:-:S04]  /*28a0*/  FFMA R51, R51, R44, R48 ;  /* 0x0000002c33337223 */ /* 0x000fc80000000030 */
[----:B------:R-:W-:-:S05]  /*28b0*/  FFMA R46, R46, R41, R51 ;  /* 0x000000292e2e7223 */ /* 0x000fca0000000033 */
[----:B------:R-:W-:Y:S01]  /*28c0*/  FMNMX R48, RZ, R46, !PT ;  /* 0x0000002eff307209 */ /* 0x000fe20007800000 */
[----:B------:R-:W-:-:S03]  /*28d0*/  HFMA2 R46, -RZ, RZ, 1.875, 0 ;  /* 0x3f800000ff2e7431 */ /* 0x000fc600000001ff */
[----:B------:R-:W-:-:S13]  /*28e0*/  FSETP.NEU.AND P0, PT, R48, 1, PT ;  /* 0x3f8000003000780b */ /* 0x000fda0003f0d000 */
[----:B0-----:R-:W-:Y:S05]  /*28f0*/  @!P0 BRA `(.L_x_85) ;  /* 0x0000000400048947 */ /* 0x001fea0003800000 */
[----:B------:R-:W-:-:S13]  /*2900*/  FSETP.NAN.AND P0, PT, |R48|, |R48|, PT ;  /* 0x400000303000720b */ /* 0x000fda0003f08200 */
[----:B------:R-:W-:Y:S01]  /*2910*/  @P0 FADD R46, R48, 32 ;  /* 0x42000000302e0421 */ /* 0x000fe20000000000 */
[----:B------:R-:W-:Y:S06]  /*2920*/  @P0 BRA `(.L_x_85) ;  /* 0x0000000000f80947 */ /* 0x000fec0003800000 */
[C---:B------:R-:W-:Y:S01]  /*2930*/  FMUL R49, |R48|.reuse, 16777216 ;  /* 0x4b80000030317820 */ /* 0x040fe20000400200 */
[----:B------:R-:W-:-:S04]  /*2940*/  FSETP.GEU.AND P0, PT, |R48|, 1.175494350822287508e-38, PT ;  /* 0x008000003000780b */ /* 0x000fc80003f0e200 */
[----:B------:R-:W-:-:S04]  /*2950*/  FSEL R49, R49, |R48|, !P0 ;  /* 0x4000003031317208 */ /* 0x000fc80004000000 */
[----:B------:R-:W-:-:S04]  /*2960*/  IADD3 R46, PT, PT, R49, -0x3f3504f3, RZ ;  /* 0xc0cafb0d312e7810 */ /* 0x000fc80007ffe0ff */
[----:B------:R-:W-:-:S04]  /*2970*/  LOP3.LUT R50, R46, 0xff800000, RZ, 0xc0, !PT ;  /* 0xff8000002e327812 */ /* 0x000fc800078ec0ff */
[-C--:B------:R-:W-:Y:S02]  /*2980*/  IADD3 R46, PT, PT, R49, -R50.reuse, RZ ;  /* 0x80000032312e7210 */ /* 0x080fe40007ffe0ff */
[----:B------:R-:W-:-:S03]  /*2990*/  I2FP.F32.S32 R50, R50 ;  /* 0x0000003200327245 */ /* 0x000fc60000201400 */
[C---:B------:R-:W-:Y:S01]  /*29a0*/  FADD R49, R46.reuse, 1 ;  /* 0x3f8000002e317421 */ /* 0x040fe20000000000 */
[----:B------:R-:W-:-:S04]  /*29b0*/  FADD R51, R46, -1 ;  /* 0xbf8000002e337421 */ /* 0x000fc80000000000 */
[----:B------:R-:W-:Y:S01]  /*29c0*/  FADD R46, R51, R51 ;  /* 0x00000033332e7221 */ /* 0x000fe20000000000 */
[----:B------:R-:W0:Y:S03]  /*29d0*/  MUFU.RCP R49, R49 ;  /* 0x0000003100317308 */ /* 0x000e260000001000 */
[----:B0-----:R-:W-:-:S04]  /*29e0*/  FMUL R46, R49, R46 ;  /* 0x0000002e312e7220 */ /* 0x001fc80000400000 */
[----:B------:R-:W-:-:S04]  /*29f0*/  FADD R53, R51, -R46 ;  /* 0x8000002e33357221 */ /* 0x000fc80000000000 */
[----:B------:R-:W-:Y:S01]  /*2a00*/  FADD R56, R53, R53 ;  /* 0x0000003535387221 */ /* 0x000fe20000000000 */
[----:B------:R-:W-:-:S03]  /*2a10*/  FMUL R53, R46, R46 ;  /* 0x0000002e2e357220 */ /* 0x000fc60000400000 */
[----:B------:R-:W-:Y:S01]  /*2a20*/  FFMA R56, R51, -R46, R56 ;  /* 0x8000002e33387223 */ /* 0x000fe20000000038 */
[----:B------:R-:W-:Y:S02]  /*2a30*/  FSEL R51, RZ, -24, P0 ;  /* 0xc1c00000ff337808 */ /* 0x000fe40000000000 */
[----:B------:R-:W-:-:S03]  /*2a40*/  FSETP.NEU.AND P0, PT, |R48|, +INF , PT ;  /* 0x7f8000003000780b */ /* 0x000fc60003f0d200 */
[----:B------:R-:W-:Y:S01]  /*2a50*/  FFMA R51, R50, 1.1920928955078125e-07, R51 ;  /* 0x3400000032337823 */ /* 0x000fe20000000033 */
[----:B------:R-:W-:Y:S01]  /*2a60*/  FMUL R50, R49, R56 ;  /* 0x0000003831327220 */ /* 0x000fe20000400000 */
[----:B------:R-:W-:Y:S02]  /*2a70*/  MOV R56, 0x3a2c32e4 ;  /* 0x3a2c32e400387802 */ /* 0x000fe40000000f00 */
[----:B------:R-:W-:Y:S01]  /*2a80*/  FFMA R49, R46, 1.4426950216293334961, R51 ;  /* 0x3fb8aa3b2e317823 */ /* 0x000fe20000000033 */
[----:B------:R-:W-:Y:S02]  /*2a90*/  FSETP.NEU.AND P0, PT, R48, RZ, P0 ;  /* 0x000000ff3000720b */ /* 0x000fe4000070d000 */
[----:B------:R-:W-:Y:S01]  /*2aa0*/  FFMA R56, R53, R56, 0.0032181653659790754318 ;  /* 0x3b52e7db35387423 */ /* 0x000fe20000000038 */
[----:B------:R-:W-:-:S03]  /*2ab0*/  FADD R51, R51, -R49 ;  /* 0x8000003133337221 */ /* 0x000fc60000000000 */
[----:B------:R-:W-:Y:S01]  /*2ac0*/  FFMA R56, R53, R56, 0.018033718690276145935 ;  /* 0x3c93bb7335387423 */ /* 0x000fe20000000038 */
[----:B------:R-:W-:-:S03]  /*2ad0*/  FFMA R51, R46, 1.4426950216293334961, R51 ;  /* 0x3fb8aa3b2e337823 */ /* 0x000fc60000000033 */
[C---:B------:R-:W-:Y:S01]  /*2ae0*/  FFMA R56, R53.reuse, R56, 0.12022458761930465698 ;  /* 0x3df6384f35387423 */ /* 0x040fe20000000038 */
[----:B------:R-:W-:Y:S02]  /*2af0*/  FFMA R51, R50, 1.4426950216293334961, R51 ;  /* 0x3fb8aa3b32337823 */ /* 0x000fe40000000033 */
[----:B------:R-:W-:Y:S01]  /*2b00*/  @!P0 FADD R48, R48, R48 ;  /* 0x0000003030308221 */ /* 0x000fe20000000000 */
[----:B------:R-:W-:Y:S01]  /*2b10*/  FMUL R53, R53, R56 ;  /* 0x0000003835357220 */ /* 0x000fe20000400000 */
[----:B------:R-:W-:-:S03]  /*2b20*/  FFMA R56, R46, 1.9251366722983220825e-08, R51 ;  /* 0x32a55e342e387823 */ /* 0x000fc60000000033 */
[----:B------:R-:W-:-:S04]  /*2b30*/  FMUL R51, R53, 3 ;  /* 0x4040000035337820 */ /* 0x000fc80000400000 */
[----:B------:R-:W-:Y:S01]  /*2b40*/  FFMA R56, R50, R51, R56 ;  /* 0x0000003332387223 */ /* 0x000fe20000000038 */
[----:B------:R-:W-:-:S03]  /*2b50*/  HFMA2 R50, -RZ, RZ, 0.64013671875, -15.109375 ;  /* 0x391fcb8eff327431 */ /* 0x000fc600000001ff */
[----:B------:R-:W-:-:S04]  /*2b60*/  FFMA R56, R46, R53, R56 ;  /* 0x000000352e387223 */ /* 0x000fc80000000038 */
[----:B------:R-:W-:-:S04]  /*2b70*/  FADD R53, R49, R56 ;  /* 0x0000003831357221 */ /* 0x000fc80000000000 */
[----:B------:R-:W-:Y:S01]  /*2b80*/  FMUL R46, R53, 32 ;  /* 0x42000000352e7820 */ /* 0x000fe20000400000 */
[----:B------:R-:W-:-:S03]  /*2b90*/  FADD R49, -R49, R53 ;  /* 0x0000003531317221 */ /* 0x000fc60000000100 */
[----:B------:R-:W0:Y:S01]  /*2ba0*/  FRND R51, R46 ;  /* 0x0000002e00337307 */ /* 0x000e220000201000 */
[----:B------:R-:W-:Y:S01]  /*2bb0*/  FADD R56, R56, -R49 ;  /* 0x8000003138387221 */ /* 0x000fe20000000000 */
[----:B------:R-:W-:Y:S01]  /*2bc0*/  FFMA R53, R53, 32, -R46 ;  /* 0x4200000035357823 */ /* 0x000fe2000000082e */
[----:B------:R-:W-:-:S03]  /*2bd0*/  FSETP.GT.AND P2, PT, |R46|, 152, PT ;  /* 0x431800002e00780b */ /* 0x000fc60003f44200 */
[----:B------:R-:W-:Y:S01]  /*2be0*/  FFMA R56, R56, 32, R53 ;  /* 0x4200000038387823 */ /* 0x000fe20000000035 */
[----:B0-----:R-:W-:Y:S01]  /*2bf0*/  FADD R49, R46, -R51 ;  /* 0x800000332e317221 */ /* 0x001fe20000000000 */
[----:B------:R-:W-:Y:S02]  /*2c00*/  FSETP.GT.AND P1, PT, R51, RZ, PT ;  /* 0x000000ff3300720b */ /* 0x000fe40003f24000 */
[----:B------:R-:W0:Y:S01]  /*2c10*/  F2I.NTZ R51, R46 ;  /* 0x0000002e00337305 */ /* 0x000e220000203100 */
[----:B------:R-:W-:-:S04]  /*2c20*/  FADD R49, R49, R56 ;  /* 0x0000003831317221 */ /* 0x000fc80000000000 */
[----:B------:R-:W-:-:S04]  /*2c30*/  FFMA R50, R49, R50, 0.0013391353422775864601 ;  /* 0x3aaf85ed31327423 */ /* 0x000fc80000000032 */
[----:B------:R-:W-:-:S04]  /*2c40*/  FFMA R50, R49, R50, 0.0096188392490148544312 ;  /* 0x3c1d985631327423 */ /* 0x000fc80000000032 */
[----:B------:R-:W-:-:S04]  /*2c50*/  FFMA R50, R49, R50, 0.055503588169813156128 ;  /* 0x3d6357bb31327423 */ /* 0x000fc80000000032 */
[----:B------:R-:W-:-:S04]  /*2c60*/  FFMA R50, R49, R50, 0.24022644758224487305 ;  /* 0x3e75fdec31327423 */ /* 0x000fc80000000032 */
[C---:B------:R-:W-:Y:S01]  /*2c70*/  FFMA R56, R49.reuse, R50, 0.69314718246459960938 ;  /* 0x3f31721831387423 */ /* 0x040fe20000000032 */
[----:B------:R-:W-:Y:S02]  /*2c80*/  SEL R50, RZ, 0x83000000, P1 ;  /* 0x83000000ff327807 */ /* 0x000fe40000800000 */
[----:B------:R-:W-:Y:S01]  /*2c90*/  FSETP.GEU.AND P1, PT, R46, RZ, PT ;  /* 0x000000ff2e00720b */ /* 0x000fe20003f2e000 */
[----:B------:R-:W-:Y:S01]  /*2ca0*/  FFMA R56, R49, R56, 1 ;  /* 0x3f80000031387423 */ /* 0x000fe20000000038 */
[----:B------:R-:W-:Y:S02]  /*2cb0*/  IADD3 R49, PT, PT, R50, 0x7f000000, RZ ;  /* 0x7f00000032317810 */ /* 0x000fe40007ffe0ff */
[----:B0-----:R-:W-:Y:S02]  /*2cc0*/  LEA R51, R51, -R50, 0x17 ;  /* 0x8000003233337211 */ /* 0x001fe400078eb8ff */
[----:B------:R-:W-:Y:S01]  /*2cd0*/  FSEL R46, RZ, +INF , !P1 ;  /* 0x7f800000ff2e7808 */ /* 0x000fe20004800000 */
[----:B------:R-:W-:-:S04]  /*2ce0*/  FMUL R56, R49, R56 ;  /* 0x0000003831387220 */ /* 0x000fc80000400000 */
[----:B------:R-:W-:Y:S01]  /*2cf0*/  @!P2 FMUL R46, R51, R56 ;  /* 0x00000038332ea220 */ /* 0x000fe20000400000 */
[----:B------:R-:W-:-:S07]  /*2d00*/  @!P0 LOP3.LUT R46, R48, 0x7fffffff, RZ, 0xc0, !PT ;  /* 0x7fffffff302e8812 */ /* 0x000fce00078ec0ff */
.L_x_85:
[----:B------:R-:W-:Y:S05]  /*2d10*/  BSYNC.RECONVERGENT B1 ;  /* 0x0000000000017941 */ /* 0x000fea0003800200 */
.L_x_84:
[----:B------:R-:W2:Y:S04]  /*2d20*/  LDG.E R53, desc[UR4][R38.64+0xc] ;  /* 0x00000c0426357981 */ /* 0x000ea8000c1e1900 */
[----:B------:R-:W3:Y:S04]  /*2d30*/  LDG.E R56, desc[UR4][R38.64+0x10] ;  /* 0x0000100426387981 */ /* 0x000ee8000c1e1900 */
[----:B------:R0:W4:Y:S01]  /*2d40*/  LDG.E R55, desc[UR4][R38.64+0x14] ;  /* 0x0000140426377981 */ /* 0x000122000c1e1900 */
[----:B-----5:R-:W-:Y:S01]  /*2d50*/  FADD R49, -R36, R45 ;  /* 0x0000002d24317221 */ /* 0x020fe20000000100 */
[----:B------:R-:W-:Y:S01]  /*2d60*/  FADD R58, -R35, R58 ;  /* 0x0000003a233a7221 */ /* 0x000fe20000000100 */
[----:B------:R-:W-:Y:S01]  /*2d70*/  FADD R51, -R34, R37 ;  /* 0x0000002522337221 */ /* 0x000fe20000000100 */
[----:B------:R-:W-:Y:S01]  /*2d80*/  FMUL R46, R46, 0.5 ;  /* 0x3f0000002e2e7820 */ /* 0x000fe20000400000 */
[----:B------:R-:W-:Y:S01]  /*2d90*/  FMUL R45, R49, R49 ;  /* 0x00000031312d7220 */ /* 0x000fe20000400000 */
[----:B------:R-:W-:Y:S03]  /*2da0*/  BSSY.RECONVERGENT B1, `(.L_x_86) ;  /* 0x0000019000017945 */ /* 0x000fe60003800200 */
[----:B------:R-:W-:Y:S01]  /*2db0*/  FFMA R48, R58, R58, R45 ;  /* 0x0000003a3a307223 */ /* 0x000fe2000000002d */
[----:B------:R-:W-:Y:S01]  /*2dc0*/  FMNMX R45, RZ, R0, !PT ;  /* 0x00000000ff2d7209 */ /* 0x000fe20007800000 */
[----:B------:R-:W-:Y:S01]  /*2dd0*/  FFMA R0, R4, 0.10000000149011611938, RZ ;  /* 0x3dcccccd04007823 */ /* 0x000fe200000000ff */
[----:B0-----:R-:W-:Y:S01]  /*2de0*/  FFMA R38, R3, 0.10000000149011611938, RZ ;  /* 0x3dcccccd03267823 */ /* 0x001fe200000000ff */
[----:B------:R-:W-:Y:S01]  /*2df0*/  FFMA R37, R51, R51, R48 ;  /* 0x0000003333257223 */ /* 0x000fe20000000030 */
[----:B------:R-:W-:-:S02]  /*2e00*/  FFMA R39, R2, 0.10000000149011611938, RZ ;  /* 0x3dcccccd02277823 */ /* 0x000fc400000000ff */
[-C--:B------:R-:W-:Y:S02]  /*2e10*/  FFMA R57, R3, R45.reuse, R38 ;  /* 0x0000002d03397223 */ /* 0x080fe40000000026 */
[----:B------:R-:W-:Y:S01]  /*2e20*/  IADD3 R48, PT, PT, R37, -0xd000000, RZ ;  /* 0xf300000025307810 */ /* 0x000fe20007ffe0ff */
[----:B------:R-:W-:-:S03]  /*2e30*/  FFMA R38, R2, R45, R39 ;  /* 0x0000002d02267223 */ /* 0x000fc60000000027 */
[----:B------:R-:W-:Y:S01]  /*2e40*/  ISETP.GT.U32.AND P0, PT, R48, 0x727fffff, PT ;  /* 0x727fffff3000780c */ /* 0x000fe20003f04070 */
[----:B------:R-:W-:Y:S02]  /*2e50*/  FFMA R48, R4, R45, R0 ;  /* 0x0000002d04307223 */ /* 0x000fe40000000000 */
[----:B------:R0:W1:Y:S02]  /*2e60*/  MUFU.RSQ R0, R37 ;  /* 0x0000002500007308 */ /* 0x0000640000001400 */
[-C--:B--2---:R-:W-:Y:S01]  /*2e70*/  FFMA R53, R53, R46.reuse, R48 ;  /* 0x0000002e35357223 */ /* 0x084fe20000000030 */
[-C--:B---3--:R-:W-:Y:S01]  /*2e80*/  FFMA R56, R56, R46.reuse, R57 ;  /* 0x0000002e38387223 */ /* 0x088fe20000000039 */
[----:B----4-:R-:W-:-:S06]  /*2e90*/  FFMA R55, R55, R46, R38 ;  /* 0x0000002e37377223 */ /* 0x010fcc0000000026 */
[----:B01----:R-:W-:Y:S05]  /*2ea0*/  @!P0 BRA `(.L_x_87) ;  /* 0x0000000000108947 */ /* 0x003fea0003800000 */
[----:B------:R-:W-:Y:S02]  /*2eb0*/  MOV R0, R37 ;  /* 0x0000002500007202 */ /* 0x000fe40000000f00 */
[----:B------:R-:W-:-:S07]  /*2ec0*/  MOV R38, 0x2ee0 ;  /* 0x00002ee000267802 */ /* 0x000fce0000000f00 */
[----:B------:R-:W-:Y:S05]  /*2ed0*/  CALL.REL.NOINC `($__internal_1_$__cuda_sm20_sqrt_rn_f32_slowpath) ;  /* 0x0000000c00d47944 */ /* 0x000fea0003c00000 */
[----:B------:R-:W-:Y:S05]  /*2ee0*/  BRA `(.L_x_88) ;  /* 0x0000000000107947 */ /* 0x000fea0003800000 */
.L_x_87:
[----:B------:R-:W-:Y:S01]  /*2ef0*/  FMUL.FTZ R38, R37, R0 ;  /* 0x0000000025267220 */ /* 0x000fe20000410000 */
[----:B------:R-:W-:-:S03]  /*2f00*/  FMUL.FTZ R0, R0, 0.5 ;  /* 0x3f00000000007820 */ /* 0x000fc60000410000 */
[----:B------:R-:W-:-:S04]  /*2f10*/  FFMA R37, -R38, R38, R37 ;  /* 0x0000002626257223 */ /* 0x000fc80000000125 */
[----:B------:R-:W-:-:S07]  /*2f20*/  FFMA R0, R37, R0, R38 ;  /* 0x0000000025007223 */ /* 0x000fce0000000026 */
.L_x_88:
[----:B------:R-:W-:Y:S05]  /*2f30*/  BSYNC.RECONVERGENT B1 ;  /* 0x0000000000017941 */ /* 0x000fea0003800200 */
.L_x_86:
        /* <DEDUP_REMOVED lines=12> */
.L_x_92:
[----:B------:R-:W0:Y:S02]  /*3000*/  MUFU.RCP R37, R0 ;  /* 0x0000000000257308 */ /* 0x000e240000001000 */
[----:B0-----:R-:W-:-:S04]  /*3010*/  FFMA R38, R37, R0, -1 ;  /* 0xbf80000025267423 */ /* 0x001fc80000000000 */
[----:B------:R-:W-:-:S04]  /*3020*/  FADD.FTZ R38, -R38, -RZ ;  /* 0x800000ff26267221 */ /* 0x000fc80000010100 */
[----:B------:R-:W-:-:S07]  /*3030*/  FFMA R38, R37, R38, R37 ;  /* 0x0000002625267223 */ /* 0x000fce0000000025 */
.L_x_93:
[----:B------:R-:W-:Y:S05]  /*3040*/  BSYNC.RECONVERGENT B3 ;  /* 0x0000000000037941 */ /* 0x000fea0003800200 */
.L_x_91:
[-C--:B------:R-:W-:Y:S01]  /*3050*/  FMUL R58, R58, R38.reuse ;  /* 0x000000263a3a7220 */ /* 0x080fe20000400000 */
[-C--:B------:R-:W-:Y:S01]  /*3060*/  FMUL R49, R49, R38.reuse ;  /* 0x0000002631317220 */ /* 0x080fe20000400000 */
[----:B------:R-:W-:-:S07]  /*3070*/  FMUL R51, R51, R38 ;  /* 0x0000002633337220 */ /* 0x000fce0000400000 */
.L_x_90:
[----:B------:R-:W-:Y:S05]  /*3080*/  BSYNC.RECONVERGENT B2 ;  /* 0x0000000000027941 */ /* 0x000fea0003800200 */
.L_x_89:
[----:B------:R-:W-:Y:S01]  /*3090*/  FMUL R37, R49, R54 ;  /* 0x0000003631257220 */ /* 0x000fe20000400000 */
[----:B------:R-:W-:Y:S03]  /*30a0*/  BSSY.RECONVERGENT B1, `(.L_x_94) ;  /* 0x0000055000017945 */ /* 0x000fe60003800200 */
[----:B------:R-:W-:-:S04]  /*30b0*/  FFMA R0, R58, R47, R37 ;  /* 0x0000002f3a007223 */ /* 0x000fc80000000025 */
[----:B------:R-:W-:-:S04]  /*30c0*/  FFMA R37, R51, R52, R0 ;  /* 0x0000003433257223 */ /* 0x000fc80000000000 */
[----:B------:R-:W-:Y:S01]  /*30d0*/  FADD R0, R37, R37 ;  /* 0x0000002525007221 */ /* 0x000fe20000000000 */
[----:B------:R-:W-:-:S03]  /*30e0*/  FMNMX R37, RZ, R37, !PT ;  /* 0x00000025ff257209 */ /* 0x000fc60007800000 */
[C---:B------:R-:W-:Y:S01]  /*30f0*/  FFMA R38, R0.reuse, R54, -R49 ;  /* 0x0000003600267223 */ /* 0x040fe20000000831 */
[C---:B------:R-:W-:Y:S01]  /*3100*/  FFMA R39, R0.reuse, R47, -R58 ;  /* 0x0000002f00277223 */ /* 0x040fe2000000083a */
[----:B------:R-:W-:Y:S01]  /*3110*/  FFMA R0, R0, R52, -R51 ;  /* 0x0000003400007223 */ /* 0x000fe20000000833 */
[----:B------:R-:W-:Y:S01]  /*3120*/  FFMA R53, R4, R37, R53 ;  /* 0x0000002504357223 */ /* 0x000fe20000000035 */
[----:B------:R-:W-:Y:S01]  /*3130*/  FMUL R38, R38, R43 ;  /* 0x0000002b26267220 */ /* 0x000fe20000400000 */
[----:B------:R-:W-:Y:S02]  /*3140*/  HFMA2 R4, -RZ, RZ, 1.875, 0 ;  /* 0x3f800000ff047431 */ /* 0x000fe400000001ff */
[-C--:B------:R-:W-:Y:S01]  /*3150*/  FFMA R56, R3, R37.reuse, R56 ;  /* 0x0000002503387223 */ /* 0x080fe20000000038 */
[----:B------:R-:W-:Y:S01]  /*3160*/  FFMA R55, R2, R37, R55 ;  /* 0x0000002502377223 */ /* 0x000fe20000000037 */
[----:B------:R-:W-:-:S04]  /*3170*/  FFMA R39, R39, R44, R38 ;  /* 0x0000002c27277223 */ /* 0x000fc80000000026 */
[----:B------:R-:W-:-:S05]  /*3180*/  FFMA R0, R0, R41, R39 ;  /* 0x0000002900007223 */ /* 0x000fca0000000027 */
[----:B------:R-:W-:-:S04]  /*3190*/  FMNMX R0, RZ, R0, !PT ;  /* 0x00000000ff007209 */ /* 0x000fc80007800000 */
[----:B------:R-:W-:-:S13]  /*31a0*/  FSETP.NEU.AND P0, PT, R0, 1, PT ;  /* 0x3f8000000000780b */ /* 0x000fda0003f0d000 */
[----:B------:R-:W-:Y:S05]  /*31b0*/  @!P0 BRA `(.L_x_95) ;  /* 0x00000004000c8947 */ /* 0x000fea0003800000 */
[----:B------:R-:W-:-:S13]  /*31c0*/  FSETP.NAN.AND P0, PT, |R0|, |R0|, PT ;  /* 0x400000000000720b */ /* 0x000fda0003f08200 */
[----:B------:R-:W-:Y:S05]  /*31d0*/  @P0 BRA `(.L_x_96) ;  /* 0x0000000400000947 */ /* 0x000fea0003800000 */
[C---:B------:R-:W-:Y:S01]  /*31e0*/  FMUL R3, |R0|.reuse, 16777216 ;  /* 0x4b80000000037820 */ /* 0x040fe20000400200 */
[C---:B------:R-:W-:Y:S02]  /*31f0*/  FSETP.GEU.AND P0, PT, |R0|.reuse, 1.175494350822287508e-38, PT ;  /* 0x008000000000780b */ /* 0x040fe40003f0e200 */
[----:B------:R-:W-:Y:S02]  /*3200*/  MOV R43, 0x3a2c32e4 ;  /* 0x3a2c32e4002b7802 */ /* 0x000fe40000000f00 */
[----:B------:R-:W-:Y:S02]  /*3210*/  FSEL R3, R3, |R0|, !P0 ;  /* 0x4000000003037208 */ /* 0x000fe40004000000 */
[----:B------:R-:W-:Y:S02]  /*3220*/  FSEL R4, RZ, -24, P0 ;  /* 0xc1c00000ff047808 */ /* 0x000fe40000000000 */
[----:B------:R-:W-:Y:S02]  /*3230*/  IADD3 R2, PT, PT, R3, -0x3f3504f3, RZ ;  /* 0xc0cafb0d03027810 */ /* 0x000fe40007ffe0ff */
[----:B------:R-:W-:-:S02]  /*3240*/  FSETP.NEU.AND P3, PT, R0, RZ, PT ;  /* 0x000000ff0000720b */ /* 0x000fc40003f6d000 */
[----:B------:R-:W-:-:S04]  /*3250*/  LOP3.LUT R2, R2, 0xff800000, RZ, 0xc0, !PT ;  /* 0xff80000002027812 */ /* 0x000fc800078ec0ff */
[----:B------:R-:W-:-:S05]  /*3260*/  IADD3 R3, PT, PT, R3, -R2, RZ ;  /* 0x8000000203037210 */ /* 0x000fca0007ffe0ff */
[C---:B------:R-:W-:Y:S01]  /*3270*/  FADD R38, R3.reuse, 1 ;  /* 0x3f80000003267421 */ /* 0x040fe20000000000 */
[----:B------:R-:W-:Y:S01]  /*3280*/  FADD R39, R3, -1 ;  /* 0xbf80000003277421 */ /* 0x000fe20000000000 */
[----:B------:R-:W-:-:S03]  /*3290*/  I2FP.F32.S32 R3, R2 ;  /* 0x0000000200037245 */ /* 0x000fc60000201400 */
[----:B------:R-:W-:Y:S01]  /*32a0*/  FADD R37, R39, R39 ;  /* 0x0000002727257221 */ /* 0x000fe20000000000 */
[----:B------:R-:W0:Y:S03]  /*32b0*/  MUFU.RCP R38, R38 ;  /* 0x0000002600267308 */ /* 0x000e260000001000 */
[----:B0-----:R-:W-:Y:S01]  /*32c0*/  FMUL R2, R38, R37 ;  /* 0x0000002526027220 */ /* 0x001fe20000400000 */
[----:B------:R-:W-:-:S03]  /*32d0*/  FFMA R37, R3, 1.1920928955078125e-07, R4 ;  /* 0x3400000003257823 */ /* 0x000fc60000000004 */
[----:B------:R-:W-:Y:S01]  /*32e0*/  FADD R41, R39, -R2 ;  /* 0x8000000227297221 */ /* 0x000fe20000000000 */
[CC--:B------:R-:W-:Y:S01]  /*32f0*/  FMUL R4, R2.reuse, R2.reuse ;  /* 0x0000000202047220 */ /* 0x0c0fe20000400000 */
[----:B------:R-:W-:Y:S02]  /*3300*/  FFMA R3, R2, 1.4426950216293334961, R37 ;  /* 0x3fb8aa3b02037823 */ /* 0x000fe40000000025 */
[----:B------:R-:W-:Y:S01]  /*3310*/  FADD R44, R41, R41 ;  /* 0x00000029292c7221 */ /* 0x000fe20000000000 */
[C---:B------:R-:W-:Y:S01]  /*3320*/  FFMA R41, R4.reuse, R43, 0.0032181653659790754318 ;  /* 0x3b52e7db04297423 */ /* 0x040fe2000000002b */
[----:B------:R-:W-:Y:S02]  /*3330*/  FADD R37, R37, -R3 ;  /* 0x8000000325257221 */ /* 0x000fe40000000000 */
[----:B------:R-:W-:Y:S01]  /*3340*/  FFMA R39, R39, -R2, R44 ;  /* 0x8000000227277223 */ /* 0x000fe2000000002c */
[----:B------:R-:W-:Y:S01]  /*3350*/  FFMA R41, R4, R41, 0.018033718690276145935 ;  /* 0x3c93bb7304297423 */ /* 0x000fe20000000029 */
[----:B------:R-:W-:-:S02]  /*3360*/  FFMA R44, R2, 1.4426950216293334961, R37 ;  /* 0x3fb8aa3b022c7823 */ /* 0x000fc40000000025 */
[----:B------:R-:W-:Y:S01]  /*3370*/  FMUL R39, R38, R39 ;  /* 0x0000002726277220 */ /* 0x000fe20000400000 */
[----:B------:R-:W-:-:S03]  /*3380*/  FFMA R41, R4, R41, 0.12022458761930465698 ;  /* 0x3df6384f04297423 */ /* 0x000fc60000000029 */
[----:B------:R-:W-:Y:S01]  /*3390*/  FFMA R37, R39, 1.4426950216293334961, R44 ;  /* 0x3fb8aa3b27257823 */ /* 0x000fe2000000002c */
[----:B------:R-:W-:-:S03]  /*33a0*/  FMUL R41, R4, R41 ;  /* 0x0000002904297220 */ /* 0x000fc60000400000 */
[----:B------:R-:W-:Y:S01]  /*33b0*/  FFMA R38, R2, 1.9251366722983220825e-08, R37 ;  /* 0x32a55e3402267823 */ /* 0x000fe20000000025 */
        /* <DEDUP_REMOVED lines=10> */
[C---:B------:R-:W-:Y:S02]  /*3460*/  FSETP.GT.AND P1, PT, |R37|.reuse, 152, PT ;  /* 0x431800002500780b */ /* 0x040fe40003f24200 */
[----:B------:R-:W-:Y:S01]  /*3470*/  FSETP.GEU.AND P2, PT, R37, RZ, PT ;  /* 0x000000ff2500720b */ /* 0x000fe20003f4e000 */
[----:B------:R-:W-:Y:S02]  /*3480*/  FFMA R3, R3, 32, R2 ;  /* 0x4200000003037823 */ /* 0x000fe40000000002 */
[----:B------:R-:W1:Y:S01]  /*3490*/  F2I.NTZ R4, R37 ;  /* 0x0000002500047305 */ /* 0x000e620000203100 */
[----:B0-----:R-:W-:Y:S01]  /*34a0*/  FADD R2, R37, -R38 ;  /* 0x8000002625027221 */ /* 0x001fe20000000000 */
[----:B------:R-:W-:-:S03]  /*34b0*/  FSETP.GT.AND P0, PT, R38, RZ, PT ;  /* 0x000000ff2600720b */ /* 0x000fc60003f04000 */
[----:B------:R-:W-:-:S04]  /*34c0*/  FADD R2, R2, R3 ;  /* 0x0000000302027221 */ /* 0x000fc80000000000 */
[----:B------:R-:W-:-:S04]  /*34d0*/  FFMA R3, R2, R39, 0.0013391353422775864601 ;  /* 0x3aaf85ed02037423 */ /* 0x000fc80000000027 */
[----:B------:R-:W-:-:S04]  /*34e0*/  FFMA R3, R2, R3, 0.0096188392490148544312 ;  /* 0x3c1d985602037423 */ /* 0x000fc80000000003 */
[----:B------:R-:W-:-:S04]  /*34f0*/  FFMA R3, R2, R3, 0.055503588169813156128 ;  /* 0x3d6357bb02037423 */ /* 0x000fc80000000003 */
[----:B------:R-:W-:Y:S01]  /*3500*/  FFMA R39, R2, R3, 0.24022644758224487305 ;  /* 0x3e75fdec02277423 */ /* 0x000fe20000000003 */
[----:B------:R-:W-:Y:S02]  /*3510*/  SEL R3, RZ, 0x83000000, P0 ;  /* 0x83000000ff037807 */ /* 0x000fe40000000000 */
[----:B------:R-:W-:Y:S01]  /*3520*/  FSETP.NEU.AND P0, PT, |R0|, +INF , PT ;  /* 0x7f8000000000780b */ /* 0x000fe20003f0d200 */
[----:B------:R-:W-:Y:S01]  /*3530*/  FFMA R39, R2, R39, 0.69314718246459960938 ;  /* 0x3f31721802277423 */ /* 0x000fe20000000027 */
[----:B-1----:R-:W-:Y:S02]  /*3540*/  LEA R38, R4, -R3, 0x17 ;  /* 0x8000000304267211 */ /* 0x002fe400078eb8ff */
[----:B------:R-:W-:Y:S01]  /*3550*/  IADD3 R3, PT, PT, R3, 0x7f000000, RZ ;  /* 0x7f00000003037810 */ /* 0x000fe20007ffe0ff */
[----:B------:R-:W-:Y:S01]  /*3560*/  FFMA R2, R2, R39, 1 ;  /* 0x3f80000002027423 */ /* 0x000fe20000000027 */
[----:B------:R-:W-:-:S03]  /*3570*/  FSEL R4, RZ, +INF , !P2 ;  /* 0x7f800000ff047808 */ /* 0x000fc60005000000 */
[----:B------:R-:W-:-:S04]  /*3580*/  FMUL R3, R3, R2 ;  /* 0x0000000203037220 */ /* 0x000fc80000400000 */
[----:B------:R-:W-:Y:S01]  /*3590*/  @!P1 FMUL R4, R38, R3 ;  /* 0x0000000326049220 */ /* 0x000fe20000400000 */
[----:B------:R-:W-:Y:S06]  /*35a0*/  @P0 BRA P3, `(.L_x_95) ;  /* 0x0000000000100947 */ /* 0x000fec0001800000 */
[----:B------:R-:W-:-:S05]  /*35b0*/  FADD R0, R0, R0 ;  /* 0x0000000000007221 */ /* 0x000fca0000000000 */
[----:B------:R-:W-:Y:S01]  /*35c0*/  LOP3.LUT R4, R0, 0x7fffffff, RZ, 0xc0, !PT ;  /* 0x7fffffff00047812 */ /* 0x000fe200078ec0ff */
[----:B------:R-:W-:Y:S06]  /*35d0*/  BRA `(.L_x_95) ;  /* 0x0000000000047947 */ /* 0x000fec0003800000 */
.L_x_96:
[----:B------:R-:W-:-:S07]  /*35e0*/  FADD R4, R0, 32 ;  /* 0x4200000000047421 */ /* 0x000fce0000000000 */
.L_x_95:
[----:B------:R-:W-:Y:S05]  /*35f0*/  BSYNC.RECONVERGENT B1 ;  /* 0x0000000000017941 */ /* 0x000fea0003800200 */
.L_x_94:
[----:B------:R-:W0:Y:S02]  /*3600*/  LDC.64 R2, c[0x0][0x390] ;  /* 0x0000e400ff027b82 */ /* 0x000e240000000a00 */
[----:B0-----:R-:W2:Y:S04]  /*3610*/  LDG.E R0, desc[UR4][R2.64+0x24] ;  /* 0x0000240402007981 */ /* 0x001ea8000c1e1900 */
[----:B------:R-:W3:Y:S04]  /*3620*/  LDG.E R37, desc[UR4][R2.64+0x28] ;  /* 0x0000280402257981 */ /* 0x000ee8000c1e1900 */
[----:B------:R-:W4:Y:S01]  /*3630*/  LDG.E R38, desc[UR4][R2.64+0x2c] ;  /* 0x00002c0402267981 */ /* 0x000f22000c1e1900 */
[----:B------:R-:W-:Y:S01]  /*3640*/  ISETP.NE.AND P0, PT, R14, 0x2, PT ;  /* 0x000000020e00780c */ /* 0x000fe20003f05270 */
[----:B------:R-:W-:-:S04]  /*3650*/  FMUL R4, R4, 0.5 ;  /* 0x3f00000004047820 */ /* 0x000fc80000400000 */
[-C--:B--2---:R-:W-:Y:S01]  /*3660*/  FFMA.SAT R53, R0, R4.reuse, R53 ;  /* 0x0000000400357223 */ /* 0x084fe20000002035 */
[----:B------:R-:W-:Y:S01]  /*3670*/  FMUL R0, R13, 0.69999998807907104492 ;  /* 0x3f3333330d007820 */ /* 0x000fe20000400000 */
[----:B---3--:R-:W-:-:S03]  /*3680*/  FFMA.SAT R56, R37, R4, R56 ;  /* 0x0000000425387223 */ /* 0x008fc60000002038 */
[----:B------:R-:W-:Y:S01]  /*3690*/  FFMA R12, R53, R0, R12 ;  /* 0x00000000350c7223 */ /* 0x000fe2000000000c */
[----:B----4-:R-:W-:Y:S01]  /*36a0*/  FFMA.SAT R55, R38, R4, R55 ;  /* 0x0000000426377223 */ /* 0x010fe20000002037 */
[----:B------:R-:W-:-:S03]  /*36b0*/  FFMA R11, R56, R0, R11 ;  /* 0x00000000380b7223 */ /* 0x000fc6000000000b */
[----:B------:R-:W-:Y:S01]  /*36c0*/  FFMA R10, R55, R0, R10 ;  /* 0x00000000370a7223 */ /* 0x000fe2000000000a */
[----:B------:R-:W-:Y:S06]  /*36d0*/  @!P0 BRA `(.L_x_97) ;  /* 0x0000000000e48947 */ /* 0x000fec0003800000 */
[----:B------:R-:W-:Y:S01]  /*36e0*/  FMUL R0, R54, R33 ;  /* 0x0000002136007220 */ /* 0x000fe20000400000 */
[----:B------:R-:W-:Y:S03]  /*36f0*/  BSSY.RECONVERGENT B1, `(.L_x_98) ;  /* 0x0000016000017945 */ /* 0x000fe60003800200 */
[----:B------:R-:W-:-:S04]  /*3700*/  FFMA R3, R47, R32, R0 ;  /* 0x000000202f037223 */ /* 0x000fc80000000000 */
[----:B------:R-:W-:-:S04]  /*3710*/  FFMA R3, R52, R31, R3 ;  /* 0x0000001f34037223 */ /* 0x000fc80000000003 */
[----:B------:R-:W-:-:S04]  /*3720*/  FADD R0, R3, R3 ;  /* 0x0000000303007221 */ /* 0x000fc80000000000 */
[C---:B------:R-:W-:Y:S01]  /*3730*/  FFMA R33, R0.reuse, -R54, R33 ;  /* 0x8000003600217223 */ /* 0x040fe20000000021 */
[C---:B------:R-:W-:Y:S01]  /*3740*/  FFMA R32, R0.reuse, -R47, R32 ;  /* 0x8000002f00207223 */ /* 0x040fe20000000020 */
[----:B------:R-:W-:Y:S02]  /*3750*/  FFMA R31, R0, -R52, R31 ;  /* 0x80000034001f7223 */ /* 0x000fe4000000001f */
[----:B------:R-:W-:-:S04]  /*3760*/  FMUL R3, R33, R33 ;  /* 0x0000002121037220 */ /* 0x000fc80000400000 */
        /* <DEDUP_REMOVED lines=10> */
.L_x_99:
[----:B------:R-:W-:Y:S01]  /*3810*/  FMUL.FTZ R0, R3, R2 ;  /* 0x0000000203007220 */ /* 0x000fe20000410000 */
[----:B------:R-:W-:-:S03]  /*3820*/  FMUL.FTZ R2, R2, 0.5 ;  /* 0x3f00000002027820 */ /* 0x000fc60000410000 */
[----:B------:R-:W-:-:S04]  /*3830*/  FFMA R3, -R0, R0, R3 ;  /* 0x0000000000037223 */ /* 0x000fc80000000103 */
[----:B------:R-:W-:-:S07]  /*3840*/  FFMA R0, R3, R2, R0 ;  /* 0x0000000203007223 */ /* 0x000fce0000000000 */
.L_x_100:
[----:B------:R-:W-:Y:S05]  /*3850*/  BSYNC.RECONVERGENT B1 ;  /* 0x0000000000017941 */ /* 0x000fea0003800200 */
.L_x_98:
        /* <DEDUP_REMOVED lines=12> */
.L_x_104:
[----:B------:R-:W0:Y:S02]  /*3920*/  MUFU.RCP R3, R0 ;  /* 0x0000000000037308 */ /* 0x000e240000001000 */
[----:B0-----:R-:W-:-:S04]  /*3930*/  FFMA R2, R3, R0, -1 ;  /* 0xbf80000003027423 */ /* 0x001fc80000000000 */
[----:B------:R-:W-:-:S04]  /*3940*/  FADD.FTZ R2, -R2, -RZ ;  /* 0x800000ff02027221 */ /* 0x000fc80000010100 */
[----:B------:R-:W-:-:S07]  /*3950*/  FFMA R2, R3, R2, R3 ;  /* 0x0000000203027223 */ /* 0x000fce0000000003 */
.L_x_105:
[----:B------:R-:W-:Y:S05]  /*3960*/  BSYNC.RECONVERGENT B3 ;  /* 0x0000000000037941 */ /* 0x000fea0003800200 */
.L_x_103:
[-C--:B------:R-:W-:Y:S01]  /*3970*/  FMUL R32, R32, R2.reuse ;  /* 0x0000000220207220 */ /* 0x080fe20000400000 */
[-C--:B------:R-:W-:Y:S01]  /*3980*/  FMUL R33, R33, R2.reuse ;  /* 0x0000000221217220 */ /* 0x080fe20000400000 */
[----:B------:R-:W-:-:S07]  /*3990*/  FMUL R31, R31, R2 ;  /* 0x000000021f1f7220 */ /* 0x000fce0000400000 */
.L_x_102:
[----:B------:R-:W-:Y:S05]  /*39a0*/  BSYNC.RECONVERGENT B2 ;  /* 0x0000000000027941 */ /* 0x000fea0003800200 */
.L_x_101:
[----:B------:R-:W-:Y:S01]  /*39b0*/  FMUL R13, R13, 0.30000001192092895508 ;  /* 0x3e99999a0d0d7820 */ /* 0x000fe20000400000 */
[----:B------:R-:W-:Y:S01]  /*39c0*/  IADD3 R14, PT, PT, R14, 0x1, RZ ;  /* 0x000000010e0e7810 */ /* 0x000fe20007ffe0ff */
[----:B------:R-:W-:Y:S06]  /*39d0*/  BRA `(.L_x_106) ;  /* 0xffffffcc008c7947 */ /* 0x000fec000383ffff */
.L_x_59:
[----:B------:R-:W-:-:S04]  /*39e0*/  FADD R33, R33, 1 ;  /* 0x3f80000021217421 */ /* 0x000fc80000000000 */
[----:B------:R-:W-:-:S04]  /*39f0*/  FMUL R33, R33, 0.5 ;  /* 0x3f00000021217820 */ /* 0x000fc80000400000 */
[----:B------:R-:W-:-:S04]  /*3a00*/  FADD R0, -R33, 1 ;  /* 0x3f80000021007421 */ /* 0x000fc80000000100 */
[C-C-:B------:R-:W-:Y:S01]  /*3a10*/  FFMA R3, R33.reuse, 0.5, R0.reuse ;  /* 0x3f00000021037823 */ /* 0x140fe20000000000 */
[C-C-:B------:R-:W-:Y:S01]  /*3a20*/  FFMA R2, R33.reuse, 0.69999998807907104492, R0.reuse ;  /* 0x3f33333321027823 */ /* 0x140fe20000000000 */
[----:B------:R-:W-:Y:S02]  /*3a30*/  FADD R33, R33, R0 ;  /* 0x0000000021217221 */ /* 0x000fe40000000000 */
[-C--:B------:R-:W-:Y:S01]  /*3a40*/  FFMA R12, R3, R13.reuse, R12 ;  /* 0x0000000d030c7223 */ /* 0x080fe2000000000c */
[-C--:B------:R-:W-:Y:S01]  /*3a50*/  FFMA R11, R2, R13.reuse, R11 ;  /* 0x0000000d020b7223 */ /* 0x080fe2000000000b */
[----:B------:R-:W-:-:S07]  /*3a60*/  FFMA R10, R33, R13, R10 ;  /* 0x0000000d210a7223 */ /* 0x000fce000000000a */
.L_x_97:
[----:B------:R-:W-:Y:S05]  /*3a70*/  BSYNC.RECONVERGENT B0 ;  /* 0x0000000000007941 */ /* 0x000fea0003800200 */
.L_x_13:
[----:B------:R-:W0:Y:S02]  /*3a80*/  LDC.64 R2, c[0x0][0x380] ;  /* 0x0000e000ff027b82 */ /* 0x000e240000000a00 */
[----:B0-----:R-:W-:-:S05]  /*3a90*/  IMAD.WIDE R2, R15, 0xc, R2 ;  /* 0x0000000c0f027825 */ /* 0x001fca00078e0202 */
[----:B------:R-:W-:Y:S04]  /*3aa0*/  STG.E desc[UR4][R2.64], R12 ;  /* 0x0000000c02007986 */ /* 0x000fe8000c101904 */
[----:B------:R-:W-:Y:S04]  /*3ab0*/  STG.E desc[UR4][R2.64+0x4], R11 ;  /* 0x0000040b02007986 */ /* 0x000fe8000c101904 */
[----:B------:R-:W-:Y:S01]  /*3ac0*/  STG.E desc[UR4][R2.64+0x8], R10 ;  /* 0x0000080a02007986 */ /* 0x000fe2000c101904 */
[----:B------:R-:W-:Y:S05]  /*3ad0*/  EXIT ;  /* 0x000000000000794d */ /* 0x000fea0003800000 */
        .weak           $__internal_0_$__cuda_sm20_rcp_rn_f32_slowpath
        .type           $__internal_0_$__cuda_sm20_rcp_rn_f32_slowpath,@function
        .size           $__internal_0_$__cuda_sm20_rcp_rn_f32_slowpath,($__internal_1_$__cuda_sm20_sqrt_rn_f32_slowpath - $__internal_0_$__cuda_sm20_rcp_rn_f32_slowpath)
$__internal_0_$__cuda_sm20_rcp_rn_f32_slowpath:
[----:B------:R-:W-:Y:S01]  /*3ae0*/  SHF.L.U32 R37, R0, 0x1, RZ ;  /* 0x0000000100257819 */ /* 0x000fe200000006ff */
[----:B------:R-:W-:Y:S03]  /*3af0*/  BSSY.RECONVERGENT B1, `(.L_x_107) ;  /* 0x0000030000017945 */ /* 0x000fe60003800200 */
[----:B------:R-:W-:-:S04]  /*3b00*/  SHF.R.U32.HI R37, RZ, 0x18, R37 ;  /* 0x00000018ff257819 */ /* 0x000fc80000011625 */
[----:B------:R-:W-:-:S13]  /*3b10*/  ISETP.NE.U32.AND P0, PT, R37, RZ, PT ;  /* 0x000000ff2500720c */ /* 0x000fda0003f05070 */
[----:B------:R-:W-:Y:S05]  /*3b20*/  @P0 BRA `(.L_x_108) ;  /* 0x0000000000280947 */ /* 0x000fea0003800000 */
[----:B------:R-:W-:-:S04]  /*3b30*/  SHF.L.U32 R37, R0, 0x1, RZ ;  /* 0x0000000100257819 */ /* 0x000fc800000006ff */
[----:B------:R-:W-:-:S13]  /*3b40*/  ISETP.NE.AND P0, PT, R37, RZ, PT ;  /* 0x000000ff2500720c */ /* 0x000fda0003f05270 */
[----:B------:R-:W-:Y:S01]  /*3b50*/  @P0 FFMA R46, R0, 1.84467440737095516160e+19, RZ ;  /* 0x5f800000002e0823 */ /* 0x000fe200000000ff */
[----:B------:R-:W-:Y:S08]  /*3b60*/  @!P0 MUFU.RCP R39, R0 ;  /* 0x0000000000278308 */ /* 0x000ff00000001000 */
[----:B------:R-:W0:Y:S02]  /*3b70*/  @P0 MUFU.RCP R37, R46 ;  /* 0x0000002e00250308 */ /* 0x000e240000001000 */
[----:B0-----:R-:W-:-:S04]  /*3b80*/  @P0 FFMA R45, R46, R37, -1 ;  /* 0xbf8000002e2d0423 */ /* 0x001fc80000000025 */
[----:B------:R-:W-:-:S04]  /*3b90*/  @P0 FADD.FTZ R48, -R45, -RZ ;  /* 0x800000ff2d300221 */ /* 0x000fc80000010100 */
[----:B------:R-:W-:-:S04]  /*3ba0*/  @P0 FFMA R37, R37, R48, R37 ;  /* 0x0000003025250223 */ /* 0x000fc80000000025 */
[----:B------:R-:W-:Y:S01]  /*3bb0*/  @P0 FFMA R39, R37, 1.84467440737095516160e+19, RZ ;  /* 0x5f80000025270823 */ /* 0x000fe200000000ff */
[----:B------:R-:W-:Y:S06]  /*3bc0*/  BRA `(.L_x_109) ;  /* 0x0000000000887947 */ /* 0x000fec0003800000 */
.L_x_108:
[----:B------:R-:W-:-:S04]  /*3bd0*/  IADD3 R39, PT, PT, R37, -0xfd, RZ ;  /* 0xffffff0325277810 */ /* 0x000fc80007ffe0ff */
[----:B------:R-:W-:-:S13]  /*3be0*/  ISETP.GT.U32.AND P0, PT, R39, 0x1, PT ;  /* 0x000000012700780c */ /* 0x000fda0003f04070 */
[----:B------:R-:W-:Y:S05]  /*3bf0*/  @P0 BRA `(.L_x_110) ;  /* 0x0000000000780947 */ /* 0x000fea0003800000 */
[----:B------:R-:W-:Y:S02]  /*3c00*/  LOP3.LUT R45, R0, 0x7fffff, RZ, 0xc0, !PT ;  /* 0x007fffff002d7812 */ /* 0x000fe400078ec0ff */
[----:B------:R-:W-:Y:S02]  /*3c10*/  IADD3 R37, PT, PT, R37, -0xfc, RZ ;  /* 0xffffff0425257810 */ /* 0x000fe40007ffe0ff */
[----:B------:R-:W-:-:S04]  /*3c20*/  LOP3.LUT R57, R45, 0x3f800000, RZ, 0xfc, !PT ;  /* 0x3f8000002d397812 */ /* 0x000fc800078efcff */
[----:B------:R-:W0:Y:S02]  /*3c30*/  MUFU.RCP R46, R57 ;  /* 0x00000039002e7308 */ /* 0x000e240000001000 */
[----:B0-----:R-:W-:-:S04]  /*3c40*/  FFMA R45, R57, R46, -1 ;  /* 0xbf800000392d7423 */ /* 0x001fc8000000002e */
[----:B------:R-:W-:-:S04]  /*3c50*/  FADD.FTZ R45, -R45, -RZ ;  /* 0x800000ff2d2d7221 */ /* 0x000fc80000010100 */
[CCC-:B------:R-:W-:Y:S01]  /*3c60*/  FFMA.RM R48, R46.reuse, R45.reuse, R46.reuse ;  /* 0x0000002d2e307223 */ /* 0x1c0fe2000000402e */
[----:B------:R-:W-:Y:S01]  /*3c70*/  FFMA.RP R45, R46, R45, R46 ;  /* 0x0000002d2e2d7223 */ /* 0x000fe2000000802e */
[----:B------:R-:W-:-:S04]  /*3c80*/  HFMA2 R46, -RZ, RZ, 0, 1.78813934326171875e-07 ;  /* 0x00000003ff2e7431 */ /* 0x000fc800000001ff */
[C---:B------:R-:W-:Y:S02]  /*3c90*/  FSETP.NEU.FTZ.AND P0, PT, R48.reuse, R45, PT ;  /* 0x0000002d3000720b */ /* 0x040fe40003f1d000 */
[----:B------:R-:W-:Y:S02]  /*3ca0*/  LOP3.LUT R48, R48, 0x7fffff, RZ, 0xc0, !PT ;  /* 0x007fffff30307812 */ /* 0x000fe400078ec0ff */
[----:B------:R-:W-:Y:S02]  /*3cb0*/  SHF.L.U32 R45, R46, R39, RZ ;  /* 0x000000272e2d7219 */ /* 0x000fe400000006ff */
[----:B------:R-:W-:Y:S02]  /*3cc0*/  LOP3.LUT R48, R48, 0x800000, RZ, 0xfc, !PT ;  /* 0x0080000030307812 */ /* 0x000fe400078efcff */
[----:B------:R-:W-:Y:S02]  /*3cd0*/  SEL R46, RZ, 0xffffffff, !P0 ;  /* 0xffffffffff2e7807 */ /* 0x000fe40004000000 */
[----:B------:R-:W-:-:S02]  /*3ce0*/  LOP3.LUT R50, R45, R48, RZ, 0xc0, !PT ;  /* 0x000000302d327212 */ /* 0x000fc400078ec0ff */
[----:B------:R-:W-:Y:S02]  /*3cf0*/  IADD3 R46, PT, PT, -R46, RZ, RZ ;  /* 0x000000ff2e2e7210 */ /* 0x000fe40007ffe1ff */
[-C--:B------:R-:W-:Y:S02]  /*3d00*/  SHF.R.U32.HI R45, RZ, R39.reuse, R50 ;  /* 0x00000027ff2d7219 */ /* 0x080fe40000011632 */
[--C-:B------:R-:W-:Y:S02]  /*3d10*/  LOP3.LUT P1, RZ, R46, R39, R48.reuse, 0xf8, !PT ;  /* 0x000000272eff7212 */ /* 0x100fe4000782f830 */
[C---:B------:R-:W-:Y:S02]  /*3d20*/  LOP3.LUT P0, RZ, R45.reuse, 0x1, RZ, 0xc0, !PT ;  /* 0x000000012dff7812 */ /* 0x040fe4000780c0ff */
[----:B------:R-:W-:Y:S02]  /*3d30*/  LOP3.LUT P2, RZ, R45, 0x2, RZ, 0xc0, !PT ;  /* 0x000000022dff7812 */ /* 0x000fe4000784c0ff */
[----:B------:R-:W-:-:S02]  /*3d40*/  SHF.R.U32.HI R37, RZ, R37, R48 ;  /* 0x00000025ff257219 */ /* 0x000fc40000011630 */
[----:B------:R-:W-:Y:S02]  /*3d50*/  PLOP3.LUT P0, PT, P0, P1, P2, 0xe0, 0x0 ;  /* 0x000000000000781c */ /* 0x000fe40000703c20 */
[----:B------:R-:W-:Y:S02]  /*3d60*/  LOP3.LUT P1, RZ, R0, 0x7fffff, RZ, 0xc0, !PT ;  /* 0x007fffff00ff7812 */ /* 0x000fe4000782c0ff */
[----:B------:R-:W-:-:S04]  /*3d70*/  SEL R39, RZ, 0x1, !P0 ;  /* 0x00000001ff277807 */ /* 0x000fc80004000000 */
[----:B------:R-:W-:-:S04]  /*3d80*/  IADD3 R39, PT, PT, -R39, RZ, RZ ;  /* 0x000000ff27277210 */ /* 0x000fc80007ffe1ff */
[----:B------:R-:W-:-:S13]  /*3d90*/  ISETP.GE.AND P0, PT, R39, RZ, PT ;  /* 0x000000ff2700720c */ /* 0x000fda0003f06270 */
[----:B------:R-:W-:-:S04]  /*3da0*/  @!P0 IADD3 R37, PT, PT, R37, 0x1, RZ ;  /* 0x0000000125258810 */ /* 0x000fc80007ffe0ff */
[----:B------:R-:W-:-:S04]  /*3db0*/  @!P1 SHF.L.U32 R37, R37, 0x1, RZ ;  /* 0x0000000125259819 */ /* 0x000fc800000006ff */
[----:B------:R-:W-:Y:S01]  /*3dc0*/  LOP3.LUT R39, R37, 0x80000000, R0, 0xf8, !PT ;  /* 0x8000000025277812 */ /* 0x000fe200078ef800 */
[----:B------:R-:W-:Y:S06]  /*3dd0*/  BRA `(.L_x_109) ;  /* 0x0000000000047947 */ /* 0x000fec0003800000 */
.L_x_110:
[----:B------:R0:W1:Y:S02]  /*3de0*/  MUFU.RCP R39, R0 ;  /* 0x0000000000277308 */ /* 0x0000640000001000 */
.L_x_109:
[----:B------:R-:W-:Y:S05]  /*3df0*/  BSYNC.RECONVERGENT B1 ;  /* 0x0000000000017941 */ /* 0x000fea0003800200 */
.L_x_107:
[----:B01----:R-:W-:Y:S01]  /*3e00*/  MOV R0, R39 ;  /* 0x0000002700007202 */ /* 0x003fe20000000f00 */
[----:B------:R-:W-:-:S04]  /*3e10*/  HFMA2 R39, -RZ, RZ, 0, 0 ;  /* 0x00000000ff277431 */ /* 0x000fc800000001ff */
[----:B------:R-:W-:Y:S05]  /*3e20*/  RET.REL.NODEC R38 `(_Z15raytrace_kernelP4Vec3P6SphereP5LightS_ff) ;  /* 0xffffffc026747950 */ /* 0x000fea0003c3ffff */
        .weak           $__internal_1_$__cuda_sm20_sqrt_rn_f32_slowpath
        .type           $__internal_1_$__cuda_sm20_sqrt_rn_f32_slowpath,@function
        .size           $__internal_1_$__cuda_sm20_sqrt_rn_f32_slowpath,($__internal_2_$__cuda_sm3x_div_rn_noftz_f32_slowpath - $__internal_1_$__cuda_sm20_sqrt_rn_f32_slowpath)
$__internal_1_$__cuda_sm20_sqrt_rn_f32_slowpath:
[----:B------:R-:W-:-:S13]  /*3e30*/  LOP3.LUT P1, RZ, R0, 0x7fffffff, RZ, 0xc0, !PT ;  /* 0x7fffffff00ff7812 */ /* 0x000fda000782c0ff */
[----:B------:R-:W-:Y:S01]  /*3e40*/  @!P1 MOV R39, R0 ;  /* 0x0000000000279202 */ /* 0x000fe20000000f00 */
[----:B------:R-:W-:Y:S06]  /*3e50*/  @!P1 BRA `(.L_x_111) ;  /* 0x0000000000409947 */ /* 0x000fec0003800000 */
[----:B------:R-:W-:-:S13]  /*3e60*/  FSETP.GEU.FTZ.AND P1, PT, R0, RZ, PT ;  /* 0x000000ff0000720b */ /* 0x000fda0003f3e000 */
[----:B------:R-:W-:Y:S01]  /*3e70*/  @!P1 MOV R39, 0x7fffffff ;  /* 0x7fffffff00279802 */ /* 0x000fe20000000f00 */
[----:B------:R-:W-:Y:S06]  /*3e80*/  @!P1 BRA `(.L_x_111) ;  /* 0x0000000000349947 */ /* 0x000fec0003800000 */
[----:B------:R-:W-:-:S13]  /*3e90*/  FSETP.GTU.FTZ.AND P1, PT, |R0|, +INF , PT ;  /* 0x7f8000000000780b */ /* 0x000fda0003f3c200 */
[----:B------:R-:W-:Y:S01]  /*3ea0*/  @P1 FADD.FTZ R39, R0, 1 ;  /* 0x3f80000000271421 */ /* 0x000fe20000010000 */
[----:B------:R-:W-:Y:S06]  /*3eb0*/  @P1 BRA `(.L_x_111) ;  /* 0x0000000000281947 */ /* 0x000fec0003800000 */
[----:B------:R-:W-:-:S13]  /*3ec0*/  FSETP.NEU.FTZ.AND P1, PT, |R0|, +INF , PT ;  /* 0x7f8000000000780b */ /* 0x000fda0003f3d200 */
[----:B------:R-:W-:-:S04]  /*3ed0*/  @P1 FFMA R48, R0, 1.84467440737095516160e+19, RZ ;  /* 0x5f80000000301823 */ /* 0x000fc800000000ff */
[----:B------:R-:W0:Y:S02]  /*3ee0*/  @P1 MUFU.RSQ R45, R48 ;  /* 0x00000030002d1308 */ /* 0x000e240000001400 */
[----:B0-----:R-:W-:Y:S01]  /*3ef0*/  @P1 FMUL.FTZ R37, R48, R45 ;  /* 0x0000002d30251220 */ /* 0x001fe20000410000 */
[----:B------:R-:W-:-:S03]  /*3f00*/  @P1 FMUL.FTZ R46, R45, 0.5 ;  /* 0x3f0000002d2e1820 */ /* 0x000fc60000410000 */
[----:B------:R-:W-:-:S04]  /*3f10*/  @P1 FADD.FTZ R39, -R37, -RZ ;  /* 0x800000ff25271221 */ /* 0x000fc80000010100 */
[----:B------:R-:W-:Y:S01]  /*3f20*/  @P1 FFMA R50, R37, R39, R48 ;  /* 0x0000002725321223 */ /* 0x000fe20000000030 */
[----:B------:R-:W-:-:S03]  /*3f30*/  @!P1 MOV R39, R0 ;  /* 0x0000000000279202 */ /* 0x000fc60000000f00 */
[----:B------:R-:W-:-:S04]  /*3f40*/  @P1 FFMA R46, R50, R46, R37 ;  /* 0x0000002e322e1223 */ /* 0x000fc80000000025 */
[----:B------:R-:W-:-:S07]  /*3f50*/  @P1 FMUL.FTZ R39, R46, 2.3283064365386962891e-10 ;  /* 0x2f8000002e271820 */ /* 0x000fce0000410000 */
.L_x_111:
[----:B------:R-:W-:Y:S01]  /*3f60*/  MOV R0, R39 ;  /* 0x0000002700007202 */ /* 0x000fe20000000f00 */
[----:B------:R-:W-:-:S04]  /*3f70*/  HFMA2 R39, -RZ, RZ, 0, 0 ;  /* 0x00000000ff277431 */ /* 0x000fc800000001ff */
[----:B------:R-:W-:Y:S05]  /*3f80*/  RET.REL.NODEC R38 `(_Z15raytrace_kernelP4Vec3P6SphereP5LightS_ff) ;  /* 0xffffffc0261c7950 */ /* 0x000fea0003c3ffff */
        .weak           $__internal_2_$__cuda_sm3x_div_rn_noftz_f32_slowpath
        .type           $__internal_2_$__cuda_sm3x_div_rn_noftz_f32_slowpath,@function
        .size           $__internal_2_$__cuda_sm3x_div_rn_noftz_f32_slowpath,(.L_x_126 - $__internal_2_$__cuda_sm3x_div_rn_noftz_f32_slowpath)
$__internal_2_$__cuda_sm3x_div_rn_noftz_f32_slowpath:
[----:B------:R-:W-:Y:S01]  /*3f90*/  SHF.R.U32.HI R37, RZ, 0x17, R3 ;  /* 0x00000017ff257819 */ /* 0x000fe20000011603 */
[----:B------:R-:W-:Y:S01]  /*3fa0*/  BSSY.RECONVERGENT B1, `(.L_x_112) ;  /* 0x0000063000017945 */ /* 0x000fe20003800200 */
[----:B------:R-:W-:Y:S02]  /*3fb0*/  SHF.R.U32.HI R45, RZ, 0x17, R0 ;  /* 0x00000017ff2d7819 */ /* 0x000fe40000011600 */
[----:B------:R-:W-:Y:S02]  /*3fc0*/  LOP3.LUT R37, R37, 0xff, RZ, 0xc0, !PT ;  /* 0x000000ff25257812 */ /* 0x000fe400078ec0ff */
[----:B------:R-:W-:Y:S02]  /*3fd0*/  LOP3.LUT R45, R45, 0xff, RZ, 0xc0, !PT ;  /* 0x000000ff2d2d7812 */ /* 0x000fe400078ec0ff */
[----:B------:R-:W-:Y:S02]  /*3fe0*/  IADD3 R46, PT, PT, R37, -0x1, RZ ;  /* 0xffffffff252e7810 */ /* 0x000fe40007ffe0ff */
[----:B------:R-:W-:-:S02]  /*3ff0*/  IADD3 R47, PT, PT, R45, -0x1, RZ ;  /* 0xffffffff2d2f7810 */ /* 0x000fc40007ffe0ff */
[----:B------:R-:W-:Y:S02]  /*4000*/  ISETP.GT.U32.AND P1, PT, R46, 0xfd, PT ;  /* 0x000000fd2e00780c */ /* 0x000fe40003f24070 */
[----:B------:R-:W-:Y:S02]  /*4010*/  MOV R49, R3 ;  /* 0x0000000300317202 */ /* 0x000fe40000000f00 */
[----:B------:R-:W-:-:S13]  /*4020*/  ISETP.GT.U32.OR P1, PT, R47, 0xfd, P1 ;  /* 0x000000fd2f00780c */ /* 0x000fda0000f24470 */
[----:B------:R-:W-:Y:S01]  /*4030*/  @!P1 MOV R39, RZ ;  /* 0x000000ff00279202 */ /* 0x000fe20000000f00 */
[----:B------:R-:W-:Y:S06]  /*4040*/  @!P1 BRA `(.L_x_113) ;  /* 0x00000000005c9947 */ /* 0x000fec0003800000 */
[----:B------:R-:W-:Y:S02]  /*4050*/  FSETP.GTU.FTZ.AND P1, PT, |R0|, +INF , PT ;  /* 0x7f8000000000780b */ /* 0x000fe40003f3c200 */
[----:B------:R-:W-:-:S04]  /*4060*/  FSETP.GTU.FTZ.AND P5, PT, |R3|, +INF , PT ;  /* 0x7f8000000300780b */ /* 0x000fc80003fbc200 */
[----:B------:R-:W-:-:S13]  /*4070*/  PLOP3.LUT P1, PT, P1, P5, PT, 0xf8, 0x8f ;  /* 0x00000000008f781c */ /* 0x000fda0000f2bf70 */
[----:B------:R-:W-:Y:S05]  /*4080*/  @P1 BRA `(.L_x_114) ;  /* 0x00000004004c1947 */ /* 0x000fea0003800000 */
[----:B------:R-:W-:-:S13]  /*4090*/  LOP3.LUT P1, RZ, R49, 0x7fffffff, R0, 0xc8, !PT ;  /* 0x7fffffff31ff7812 */ /* 0x000fda000782c800 */
[----:B------:R-:W-:Y:S05]  /*40a0*/  @!P1 BRA `(.L_x_115) ;  /* 0x00000004003c9947 */ /* 0x000fea0003800000 */
[C---:B------:R-:W-:Y:S02]  /*40b0*/  FSETP.NEU.FTZ.AND P6, PT, |R0|.reuse, +INF , PT ;  /* 0x7f8000000000780b */ /* 0x040fe40003fdd200 */
[----:B------:R-:W-:Y:S02]  /*40c0*/  FSETP.NEU.FTZ.AND P5, PT, |R3|, +INF , PT ;  /* 0x7f8000000300780b */ /* 0x000fe40003fbd200 */
[----:B------:R-:W-:-:S11]  /*40d0*/  FSETP.NEU.FTZ.AND P1, PT, |R0|, +INF , PT ;  /* 0x7f8000000000780b */ /* 0x000fd60003f3d200 */
[----:B------:R-:W-:Y:S05]  /*40e0*/  @!P5 BRA !P6, `(.L_x_115) ;  /* 0x00000004002cd947 */ /* 0x000fea0007000000 */
[----:B------:R-:W-:-:S04]  /*40f0*/  LOP3.LUT P6, RZ, R0, 0x7fffffff, RZ, 0xc0, !PT ;  /* 0x7fffffff00ff7812 */ /* 0x000fc800078cc0ff */
[----:B------:R-:W-:-:S13]  /*4100*/  PLOP3.LUT P5, PT, P5, P6, PT, 0x2f, 0xf2 ;  /* 0x0000000000f2781c */ /* 0x000fda0002fac577 */
[----:B------:R-:W-:Y:S05]  /*4110*/  @P5 BRA `(.L_x_116) ;  /* 0x0000000400185947 */ /* 0x000fea0003800000 */
[----:B------:R-:W-:-:S04]  /*4120*/  LOP3.LUT P5, RZ, R49, 0x7fffffff, RZ, 0xc0, !PT ;  /* 0x7fffffff31ff7812 */ /* 0x000fc800078ac0ff */
[----:B------:R-:W-:-:S13]  /*4130*/  PLOP3.LUT P1, PT, P1, P5, PT, 0x2f, 0xf2 ;  /* 0x0000000000f2781c */ /* 0x000fda0000f2a577 */
[----:B------:R-:W-:Y:S05]  /*4140*/  @P1 BRA `(.L_x_117) ;  /* 0x0000000400001947 */ /* 0x000fea0003800000 */
[----:B------:R-:W-:Y:S02]  /*4150*/  ISETP.GE.AND P1, PT, R47, RZ, PT ;  /* 0x000000ff2f00720c */ /* 0x000fe40003f26270 */
[----:B------:R-:W-:-:S11]  /*4160*/  ISETP.GE.AND P5, PT, R46, RZ, PT ;  /* 0x000000ff2e00720c */ /* 0x000fd60003fa6270 */
[----:B------:R-:W-:Y:S01]  /*4170*/  @P1 MOV R39, RZ ;  /* 0x000000ff00271202 */ /* 0x000fe20000000f00 */
[----:B------:R-:W-:Y:S01]  /*4180*/  @!P1 FFMA R0, R0, 1.84467440737095516160e+19, RZ ;  /* 0x5f80000000009823 */ /* 0x000fe200000000ff */
[----:B------:R-:W-:Y:S01]  /*4190*/  @!P1 MOV R39, 0xffffffc0 ;  /* 0xffffffc000279802 */ /* 0x000fe20000000f00 */
[----:B------:R-:W-:-:S03]  /*41a0*/  @!P5 FFMA R49, R3, 1.84467440737095516160e+19, RZ ;  /* 0x5f8000000331d823 */ /* 0x000fc600000000ff */
[----:B------:R-:W-:-:S07]  /*41b0*/  @!P5 IADD3 R39, PT, PT, R39, 0x40, RZ ;  /* 0x000000402727d810 */ /* 0x000fce0007ffe0ff */
.L_x_113:
[----:B------:R-:W-:Y:S01]  /*41c0*/  LEA R50, R37, 0xc0800000, 0x17 ;  /* 0xc080000025327811 */ /* 0x000fe200078eb8ff */
[----:B------:R-:W-:Y:S01]  /*41d0*/  BSSY.RECONVERGENT B2, `(.L_x_118) ;  /* 0x0000036000027945 */ /* 0x000fe20003800200 */
[----:B------:R-:W-:Y:S02]  /*41e0*/  IADD3 R45, PT, PT, R45, -0x7f, RZ ;  /* 0xffffff812d2d7810 */ /* 0x000fe40007ffe0ff */
[----:B------:R-:W-:-:S03]  /*41f0*/  IADD3 R50, PT, PT, -R50, R49, RZ ;  /* 0x0000003132327210 */ /* 0x000fc60007ffe1ff */
[----:B------:R-:W-:Y:S01]  /*4200*/  IMAD R0, R45, -0x800000, R0 ;  /* 0xff8000002d007824 */ /* 0x000fe200078e0200 */
[----:B------:R-:W0:Y:S01]  /*4210*/  MUFU.RCP R46, R50 ;  /* 0x00000032002e7308 */ /* 0x000e220000001000 */
[----:B------:R-:W-:-:S04]  /*4220*/  FADD.FTZ R47, -R50, -RZ ;  /* 0x800000ff322f7221 */ /* 0x000fc80000010100 */
[----:B0-----:R-:W-:-:S04]  /*4230*/  FFMA R49, R46, R47, 1 ;  /* 0x3f8000002e317423 */ /* 0x001fc8000000002f */
[----:B------:R-:W-:-:S04]  /*4240*/  FFMA R49, R46, R49, R46 ;  /* 0x000000312e317223 */ /* 0x000fc8000000002e */
[----:B------:R-:W-:-:S04]  /*4250*/  FFMA R46, R0, R49, RZ ;  /* 0x00000031002e7223 */ /* 0x000fc800000000ff */
[----:B------:R-:W-:-:S04]  /*4260*/  FFMA R48, R47, R46, R0 ;  /* 0x0000002e2f307223 */ /* 0x000fc80000000000 */
[----:B------:R-:W-:Y:S01]  /*4270*/  FFMA R48, R49, R48, R46 ;  /* 0x0000003031307223 */ /* 0x000fe2000000002e */
[----:B------:R-:W-:-:S03]  /*4280*/  IADD3 R46, PT, PT, R45, 0x7f, -R37 ;  /* 0x0000007f2d2e7810 */ /* 0x000fc60007ffe825 */
[----:B------:R-:W-:Y:S01]  /*4290*/  FFMA R47, R47, R48, R0 ;  /* 0x000000302f2f7223 */ /* 0x000fe20000000000 */
[----:B------:R-:W-:-:S03]  /*42a0*/  IADD3 R39, PT, PT, R46, R39, RZ ;  /* 0x000000272e277210 */ /* 0x000fc60007ffe0ff */
[----:B------:R-:W-:-:S05]  /*42b0*/  FFMA R0, R49, R47, R48 ;  /* 0x0000002f31007223 */ /* 0x000fca0000000030 */
[----:B------:R-:W-:-:S04]  /*42c0*/  SHF.R.U32.HI R37, RZ, 0x17, R0 ;  /* 0x00000017ff257819 */ /* 0x000fc80000011600 */
[----:B------:R-:W-:-:S04]  /*42d0*/  LOP3.LUT R46, R37, 0xff, RZ, 0xc0, !PT ;  /* 0x000000ff252e7812 */ /* 0x000fc800078ec0ff */
[----:B------:R-:W-:-:S04]  /*42e0*/  IADD3 R37, PT, PT, R46, R39, RZ ;  /* 0x000000272e257210 */ /* 0x000fc80007ffe0ff */
[----:B------:R-:W-:-:S04]  /*42f0*/  IADD3 R45, PT, PT, R37, -0x1, RZ ;  /* 0xffffffff252d7810 */ /* 0x000fc80007ffe0ff */
[----:B------:R-:W-:-:S13]  /*4300*/  ISETP.GE.U32.AND P1, PT, R45, 0xfe, PT ;  /* 0x000000fe2d00780c */ /* 0x000fda0003f26070 */
[----:B------:R-:W-:Y:S05]  /*4310*/  @!P1 BRA `(.L_x_119) ;  /* 0x0000000000809947 */ /* 0x000fea0003800000 */
[----:B------:R-:W-:-:S13]  /*4320*/  ISETP.GT.AND P1, PT, R37, 0xfe, PT ;  /* 0x000000fe2500780c */ /* 0x000fda0003f24270 */
[----:B------:R-:W-:Y:S05]  /*4330*/  @P1 BRA `(.L_x_120) ;  /* 0x00000000006c1947 */ /* 0x000fea0003800000 */
[----:B------:R-:W-:-:S13]  /*4340*/  ISETP.GE.AND P1, PT, R37, 0x1, PT ;  /* 0x000000012500780c */ /* 0x000fda0003f26270 */
[----:B------:R-:W-:Y:S05]  /*4350*/  @P1 BRA `(.L_x_121) ;  /* 0x0000000000741947 */ /* 0x000fea0003800000 */
[----:B------:R-:W-:Y:S02]  /*4360*/  ISETP.GE.AND P1, PT, R37, -0x18, PT ;  /* 0xffffffe82500780c */ /* 0x000fe40003f26270 */
[----:B------:R-:W-:-:S11]  /*4370*/  LOP3.LUT R0, R0, 0x80000000, RZ, 0xc0, !PT ;  /* 0x8000000000007812 */ /* 0x000fd600078ec0ff */
[----:B------:R-:W-:Y:S05]  /*4380*/  @!P1 BRA `(.L_x_121) ;  /* 0x0000000000689947 */ /* 0x000fea0003800000 */
[-CC-:B------:R-:W-:Y:S01]  /*4390*/  FFMA.RZ R39, R49, R47.reuse, R48.reuse ;  /* 0x0000002f31277223 */ /* 0x180fe2000000c030 */
[----:B------:R-:W-:Y:S01]  /*43a0*/  IADD3 R46, PT, PT, R37, 0x20, RZ ;  /* 0x00000020252e7810 */ /* 0x000fe20007ffe0ff */
[CCC-:B------:R-:W-:Y:S01]  /*43b0*/  FFMA.RP R45, R49.reuse, R47.reuse, R48.reuse ;  /* 0x0000002f312d7223 */ /* 0x1c0fe20000008030 */
[----:B------:R-:W-:Y:S01]  /*43c0*/  FFMA.RM R48, R49, R47, R48 ;  /* 0x0000002f31307223 */ /* 0x000fe20000004030 */
[----:B------:R-:W-:Y:S02]  /*43d0*/  ISETP.NE.AND P6, PT, R37, RZ, PT ;  /* 0x000000ff2500720c */ /* 0x000fe40003fc5270 */
[----:B------:R-:W-:Y:S02]  /*43e0*/  LOP3.LUT R39, R39, 0x7fffff, RZ, 0xc0, !PT ;  /* 0x007fffff27277812 */ /* 0x000fe400078ec0ff */
[----:B------:R-:W-:Y:S02]  /*43f0*/  ISETP.NE.AND P5, PT, R37, RZ, PT ;  /* 0x000000ff2500720c */ /* 0x000fe40003fa5270 */
[----:B------:R-:W-:-:S02]  /*4400*/  LOP3.LUT R39, R39, 0x800000, RZ, 0xfc, !PT ;  /* 0x0080000027277812 */ /* 0x000fc400078efcff */
[----:B------:R-:W-:Y:S02]  /*4410*/  IADD3 R37, PT, PT, -R37, RZ, RZ ;  /* 0x000000ff25257210 */ /* 0x000fe40007ffe1ff */
[----:B------:R-:W-:Y:S02]  /*4420*/  SHF.L.U32 R46, R39, R46, RZ ;  /* 0x0000002e272e7219 */ /* 0x000fe400000006ff */
[----:B------:R-:W-:Y:S02]  /*4430*/  FSETP.NEU.FTZ.AND P1, PT, R45, R48, PT ;  /* 0x000000302d00720b */ /* 0x000fe40003f3d000 */
[----:B------:R-:W-:Y:S02]  /*4440*/  SEL R48, R37, RZ, P6 ;  /* 0x000000ff25307207 */ /* 0x000fe40003000000 */
[----:B------:R-:W-:Y:S02]  /*4450*/  ISETP.NE.AND P5, PT, R46, RZ, P5 ;  /* 0x000000ff2e00720c */ /* 0x000fe40002fa5270 */
[----:B------:R-:W-:-:S02]  /*4460*/  SHF.R.U32.HI R46, RZ, R48, R39 ;  /* 0x00000030ff2e7219 */ /* 0x000fc40000011627 */
[----:B------:R-:W-:Y:S02]  /*4470*/  PLOP3.LUT P1, PT, P1, P5, PT, 0xf8, 0x8f ;  /* 0x00000000008f781c */ /* 0x000fe40000f2bf70 */
[----:B------:R-:W-:Y:S02]  /*4480*/  SHF.R.U32.HI R39, RZ, 0x1, R46 ;  /* 0x00000001ff277819 */ /* 0x000fe4000001162e */
[----:B------:R-:W-:-:S04]  /*4490*/  SEL R48, RZ, 0x1, !P1 ;  /* 0x00000001ff307807 */ /* 0x000fc80004800000 */
[----:B------:R-:W-:-:S04]  /*44a0*/  LOP3.LUT R37, R48, 0x1, R39, 0xf8, !PT ;  /* 0x0000000130257812 */ /* 0x000fc800078ef827 */
[----:B------:R-:W-:-:S04]  /*44b0*/  LOP3.LUT R46, R37, R46, RZ, 0xc0, !PT ;  /* 0x0000002e252e7212 */ /* 0x000fc800078ec0ff */
[----:B------:R-:W-:-:S04]  /*44c0*/  IADD3 R39, PT, PT, R39, R46, RZ ;  /* 0x0000002e27277210 */ /* 0x000fc80007ffe0ff */
[----:B------:R-:W-:Y:S01]  /*44d0*/  LOP3.LUT R0, R39, R0, RZ, 0xfc, !PT ;  /* 0x0000000027007212 */ /* 0x000fe200078efcff */
[----:B------:R-:W-:Y:S06]  /*44e0*/  BRA `(.L_x_121) ;  /* 0x0000000000107947 */ /* 0x000fec0003800000 */
.L_x_120:
[----:B------:R-:W-:-:S04]  /*44f0*/  LOP3.LUT R0, R0, 0x80000000, RZ, 0xc0, !PT ;  /* 0x8000000000007812 */ /* 0x000fc800078ec0ff */
[----:B------:R-:W-:Y:S01]  /*4500*/  LOP3.LUT R0, R0, 0x7f800000, RZ, 0xfc, !PT ;  /* 0x7f80000000007812 */ /* 0x000fe200078efcff */
[----:B------:R-:W-:Y:S06]  /*4510*/  BRA `(.L_x_121) ;  /* 0x0000000000047947 */ /* 0x000fec0003800000 */
.L_x_119:
[----:B------:R-:W-:-:S07]  /*4520*/  LEA R0, R39, R0, 0x17 ;  /* 0x0000000027007211 */ /* 0x000fce00078eb8ff */
.L_x_121:
[----:B------:R-:W-:Y:S05]  /*4530*/  BSYNC.RECONVERGENT B2 ;  /* 0x0000000000027941 */ /* 0x000fea0003800200 */
.L_x_118:
[----:B------:R-:W-:Y:S05]  /*4540*/  BRA `(.L_x_122) ;  /* 0x0000000000207947 */ /* 0x000fea0003800000 */
.L_x_117:
[----:B------:R-:W-:-:S04]  /*4550*/  LOP3.LUT R0, R49, 0x80000000, R0, 0x48, !PT ;  /* 0x8000000031007812 */ /* 0x000fc800078e4800 */
[----:B------:R-:W-:Y:S01]  /*4560*/  LOP3.LUT R0, R0, 0x7f800000, RZ, 0xfc, !PT ;  /* 0x7f80000000007812 */ /* 0x000fe200078efcff */
[----:B------:R-:W-:Y:S06]  /*4570*/  BRA `(.L_x_122) ;  /* 0x0000000000147947 */ /* 0x000fec0003800000 */
.L_x_116:
[----:B------:R-:W-:Y:S01]  /*4580*/  LOP3.LUT R0, R49, 0x80000000, R0, 0x48, !PT ;  /* 0x8000000031007812 */ /* 0x000fe200078e4800 */
[----:B------:R-:W-:Y:S06]  /*4590*/  BRA `(.L_x_122) ;  /* 0x00000000000c7947 */ /* 0x000fec0003800000 */
.L_x_115:
[----:B------:R-:W0:Y:S01]  /*45a0*/  MUFU.RSQ R0, -QNAN ;  /* 0xffc0000000007908 */ /* 0x000e220000001400 */
[----:B------:R-:W-:Y:S05]  /*45b0*/  BRA `(.L_x_122) ;  /* 0x0000000000047947 */ /* 0x000fea0003800000 */
.L_x_114:
[----:B------:R-:W-:-:S07]  /*45c0*/  FADD.FTZ R0, R0, R3 ;  /* 0x0000000300007221 */ /* 0x000fce0000010000 */
.L_x_122:
[----:B------:R-:W-:Y:S05]  /*45d0*/  BSYNC.RECONVERGENT B1 ;  /* 0x0000000000017941 */ /* 0x000fea0003800200 */
.L_x_112:
[----:B------:R-:W-:-:S04]  /*45e0*/  HFMA2 R39, -RZ, RZ, 0, 0 ;  /* 0x00000000ff277431 */ /* 0x000fc800000001ff */
[----:B0-----:R-:W-:Y:S05]  /*45f0*/  RET.REL.NODEC R38 `(_Z15raytrace_kernelP4Vec3P6SphereP5LightS_ff) ;  /* 0xffffffb826807950 */ /* 0x001fea0003c3ffff */
.L_x_123:
[----:B------:R-:W-:-:S00]  /*4600*/  BRA `(.L_x_123) ;  /* 0xfffffffc00fc7947 */ /* 0x000fc0000383ffff */
[----:B------:R-:W-:-:S00]  /*4610*/  NOP ;  /* 0x0000000000007918 */ /* 0x000fc00000000000 */
        /* <DEDUP_REMOVED lines=14> */
.L_x_126:


//--------------------- .nv.shared.reserved.0     --------------------------
	.section	.nv.shared.reserved.0,"aw",@nobits
	.weak		__nv_reservedSMEM_offset_0_alias
	.size		__nv_reservedSMEM_offset_0_alias, 0, 64
	.other		__nv_reservedSMEM_offset_0_alias,@"STO_CUDA_RESERVED_SHARED STV_DEFAULT"
__nv_reservedSMEM_offset_0_alias:
	.zero		0
	.zero		64


//--------------------- .nv.constant0._Z15raytrace_kernelP4Vec3P6SphereP5LightS_ff --------------------------
	.section	.nv.constant0._Z15raytrace_kernelP4Vec3P6SphereP5LightS_ff,"a",@progbits
	.sectionflags	@""
	.align	4
.nv.constant0._Z15raytrace_kernelP4Vec3P6SphereP5LightS_ff:
	.zero		940


//--------------------- SYMBOLS --------------------------

	.type		.nv.reservedSmem.offset0,@object
	.size		.nv.reservedSmem.offset0,0x4
